//
// Generated by NVIDIA NVVM Compiler
//
// Compiler Build ID: CL-36424714
// Cuda compilation tools, release 13.0, V13.0.88
// Based on NVVM 20.0.0
//

.version 9.0
.target sm_100
.address_size 64

	// .globl	_Z20rotate_points_kerneliiiPKfS0_Pf
.global .align 4 .b8 __cudart_i2opi_f[24] = {65, 144, 67, 60, 153, 149, 98, 219, 192, 221, 52, 245, 209, 87, 39, 252, 41, 21, 68, 78, 110, 131, 249, 162};

.visible .entry _Z20rotate_points_kerneliiiPKfS0_Pf(
	.param .u32 _Z20rotate_points_kerneliiiPKfS0_Pf_param_0,
	.param .u32 _Z20rotate_points_kerneliiiPKfS0_Pf_param_1,
	.param .u32 _Z20rotate_points_kerneliiiPKfS0_Pf_param_2,
	.param .u64 .ptr .align 1 _Z20rotate_points_kerneliiiPKfS0_Pf_param_3,
	.param .u64 .ptr .align 1 _Z20rotate_points_kerneliiiPKfS0_Pf_param_4,
	.param .u64 .ptr .align 1 _Z20rotate_points_kerneliiiPKfS0_Pf_param_5
)
{
	.local .align 4 .b8 	__local_depot0[28];
	.reg .b64 	%SP;
	.reg .b64 	%SPL;
	.reg .pred 	%p<27>;
	.reg .b32 	%r<120>;
	.reg .b32 	%f<83>;
	.reg .b64 	%rd<72>;
	.reg .b64 	%fd<5>;

	mov.u64 	%SPL, __local_depot0;
	ld.param.u32 	%r52, [_Z20rotate_points_kerneliiiPKfS0_Pf_param_0];
	ld.param.u32 	%r50, [_Z20rotate_points_kerneliiiPKfS0_Pf_param_1];
	ld.param.u32 	%r51, [_Z20rotate_points_kerneliiiPKfS0_Pf_param_2];
	ld.param.u64 	%rd29, [_Z20rotate_points_kerneliiiPKfS0_Pf_param_3];
	ld.param.u64 	%rd28, [_Z20rotate_points_kerneliiiPKfS0_Pf_param_4];
	ld.param.u64 	%rd30, [_Z20rotate_points_kerneliiiPKfS0_Pf_param_5];
	cvta.to.global.u64 	%rd1, %rd30;
	cvta.to.global.u64 	%rd2, %rd29;
	add.u64 	%rd3, %SPL, 0;
	mov.u32 	%r53, %ctaid.x;
	mov.u32 	%r54, %ntid.x;
	mov.u32 	%r55, %tid.x;
	mad.lo.s32 	%r1, %r53, %r54, %r55;
	mul.lo.s32 	%r56, %r50, %r52;
	setp.le.s32 	%p1, %r56, %r1;
	@%p1 bra 	$L__BB0_31;
	cvta.to.global.u64 	%rd32, %rd28;
	div.s32 	%r57, %r1, %r50;
	mul.wide.s32 	%rd33, %r57, 4;
	add.s64 	%rd34, %rd32, %rd33;
	ld.global.f32 	%f1, [%rd34];
	mul.f32 	%f11, %f1, 0f3F22F983;
	cvt.rni.s32.f32 	%r112, %f11;
	cvt.rn.f32.s32 	%f12, %r112;
	fma.rn.f32 	%f13, %f12, 0fBFC90FDA, %f1;
	fma.rn.f32 	%f14, %f12, 0fB3A22168, %f13;
	fma.rn.f32 	%f82, %f12, 0fA7C234C5, %f14;
	abs.f32 	%f3, %f1;
	setp.ltu.f32 	%p2, %f3, 0f47CE4780;
	mov.u32 	%r108, %r112;
	mov.f32 	%f81, %f82;
	@%p2 bra 	$L__BB0_9;
	setp.neu.f32 	%p3, %f3, 0f7F800000;
	@%p3 bra 	$L__BB0_4;
	mov.f32 	%f17, 0f00000000;
	mul.rn.f32 	%f81, %f1, %f17;
	mov.b32 	%r108, 0;
	bra.uni 	$L__BB0_9;
$L__BB0_4:
	mov.b32 	%r3, %f1;
	shl.b32 	%r59, %r3, 8;
	or.b32  	%r4, %r59, -2147483648;
	mov.b64 	%rd66, 0;
	mov.b32 	%r105, 0;
	mov.u64 	%rd64, __cudart_i2opi_f;
	mov.u64 	%rd65, %rd3;
$L__BB0_5:
	.pragma "nounroll";
	ld.global.nc.u32 	%r60, [%rd64];
	mad.wide.u32 	%rd37, %r60, %r4, %rd66;
	shr.u64 	%rd66, %rd37, 32;
	st.local.u32 	[%rd65], %rd37;
	add.s32 	%r105, %r105, 1;
	add.s64 	%rd65, %rd65, 4;
	add.s64 	%rd64, %rd64, 4;
	setp.ne.s32 	%p4, %r105, 6;
	@%p4 bra 	$L__BB0_5;
	shr.u32 	%r61, %r3, 23;
	st.local.u32 	[%rd3+24], %rd66;
	and.b32  	%r7, %r61, 31;
	and.b32  	%r62, %r61, 224;
	add.s32 	%r63, %r62, -128;
	shr.u32 	%r64, %r63, 5;
	mul.wide.u32 	%rd38, %r64, 4;
	sub.s64 	%rd10, %rd3, %rd38;
	ld.local.u32 	%r106, [%rd10+24];
	ld.local.u32 	%r107, [%rd10+20];
	setp.eq.s32 	%p5, %r7, 0;
	@%p5 bra 	$L__BB0_8;
	shf.l.wrap.b32 	%r106, %r107, %r106, %r7;
	ld.local.u32 	%r65, [%rd10+16];
	shf.l.wrap.b32 	%r107, %r65, %r107, %r7;
$L__BB0_8:
	shr.u32 	%r66, %r106, 30;
	shf.l.wrap.b32 	%r67, %r107, %r106, 2;
	shl.b32 	%r68, %r107, 2;
	shr.u32 	%r69, %r67, 31;
	add.s32 	%r70, %r69, %r66;
	neg.s32 	%r71, %r70;
	setp.lt.s32 	%p6, %r3, 0;
	selp.b32 	%r108, %r71, %r70, %p6;
	xor.b32  	%r72, %r67, %r3;
	shr.s32 	%r73, %r67, 31;
	xor.b32  	%r74, %r73, %r67;
	xor.b32  	%r75, %r73, %r68;
	cvt.u64.u32 	%rd39, %r74;
	shl.b64 	%rd40, %rd39, 32;
	cvt.u64.u32 	%rd41, %r75;
	or.b64  	%rd42, %rd40, %rd41;
	cvt.rn.f64.s64 	%fd1, %rd42;
	mul.f64 	%fd2, %fd1, 0d3BF921FB54442D19;
	cvt.rn.f32.f64 	%f15, %fd2;
	neg.f32 	%f16, %f15;
	setp.lt.s32 	%p7, %r72, 0;
	selp.f32 	%f81, %f16, %f15, %p7;
$L__BB0_9:
	setp.ltu.f32 	%p8, %f3, 0f47CE4780;
	add.s32 	%r77, %r108, 1;
	mul.rn.f32 	%f18, %f81, %f81;
	and.b32  	%r78, %r108, 1;
	setp.eq.b32 	%p9, %r78, 1;
	selp.f32 	%f19, %f81, 0f3F800000, %p9;
	fma.rn.f32 	%f20, %f18, %f19, 0f00000000;
	fma.rn.f32 	%f21, %f18, 0f37CBAC00, 0fBAB607ED;
	selp.f32 	%f22, 0fB94D4153, %f21, %p9;
	selp.f32 	%f23, 0f3C0885E4, 0f3D2AAABB, %p9;
	fma.rn.f32 	%f24, %f22, %f18, %f23;
	selp.f32 	%f25, 0fBE2AAAA8, 0fBEFFFFFF, %p9;
	fma.rn.f32 	%f26, %f24, %f18, %f25;
	fma.rn.f32 	%f27, %f26, %f20, %f19;
	and.b32  	%r79, %r77, 2;
	setp.eq.s32 	%p10, %r79, 0;
	mov.f32 	%f28, 0f00000000;
	sub.f32 	%f29, %f28, %f27;
	selp.f32 	%f7, %f27, %f29, %p10;
	@%p8 bra 	$L__BB0_17;
	setp.neu.f32 	%p11, %f3, 0f7F800000;
	@%p11 bra 	$L__BB0_12;
	mov.f32 	%f32, 0f00000000;
	mul.rn.f32 	%f82, %f1, %f32;
	mov.b32 	%r112, 0;
	bra.uni 	$L__BB0_17;
$L__BB0_12:
	mov.b32 	%r16, %f1;
	shl.b32 	%r81, %r16, 8;
	or.b32  	%r17, %r81, -2147483648;
	mov.b64 	%rd69, 0;
	mov.b32 	%r109, 0;
	mov.u64 	%rd67, __cudart_i2opi_f;
	mov.u64 	%rd68, %rd3;
$L__BB0_13:
	.pragma "nounroll";
	ld.global.nc.u32 	%r82, [%rd67];
	mad.wide.u32 	%rd45, %r82, %r17, %rd69;
	shr.u64 	%rd69, %rd45, 32;
	st.local.u32 	[%rd68], %rd45;
	add.s32 	%r109, %r109, 1;
	add.s64 	%rd68, %rd68, 4;
	add.s64 	%rd67, %rd67, 4;
	setp.ne.s32 	%p12, %r109, 6;
	@%p12 bra 	$L__BB0_13;
	shr.u32 	%r83, %r16, 23;
	st.local.u32 	[%rd3+24], %rd69;
	and.b32  	%r20, %r83, 31;
	and.b32  	%r84, %r83, 224;
	add.s32 	%r85, %r84, -128;
	shr.u32 	%r86, %r85, 5;
	mul.wide.u32 	%rd46, %r86, 4;
	sub.s64 	%rd17, %rd3, %rd46;
	ld.local.u32 	%r110, [%rd17+24];
	ld.local.u32 	%r111, [%rd17+20];
	setp.eq.s32 	%p13, %r20, 0;
	@%p13 bra 	$L__BB0_16;
	shf.l.wrap.b32 	%r110, %r111, %r110, %r20;
	ld.local.u32 	%r87, [%rd17+16];
	shf.l.wrap.b32 	%r111, %r87, %r111, %r20;
$L__BB0_16:
	shr.u32 	%r88, %r110, 30;
	shf.l.wrap.b32 	%r89, %r111, %r110, 2;
	shl.b32 	%r90, %r111, 2;
	shr.u32 	%r91, %r89, 31;
	add.s32 	%r92, %r91, %r88;
	neg.s32 	%r93, %r92;
	setp.lt.s32 	%p14, %r16, 0;
	selp.b32 	%r112, %r93, %r92, %p14;
	xor.b32  	%r94, %r89, %r16;
	shr.s32 	%r95, %r89, 31;
	xor.b32  	%r96, %r95, %r89;
	xor.b32  	%r97, %r95, %r90;
	cvt.u64.u32 	%rd47, %r96;
	shl.b64 	%rd48, %rd47, 32;
	cvt.u64.u32 	%rd49, %r97;
	or.b64  	%rd50, %rd48, %rd49;
	cvt.rn.f64.s64 	%fd3, %rd50;
	mul.f64 	%fd4, %fd3, 0d3BF921FB54442D19;
	cvt.rn.f32.f64 	%f30, %fd4;
	neg.f32 	%f31, %f30;
	setp.lt.s32 	%p15, %r94, 0;
	selp.f32 	%f82, %f31, %f30, %p15;
$L__BB0_17:
	mul.rn.f32 	%f33, %f82, %f82;
	and.b32  	%r99, %r112, 1;
	setp.eq.b32 	%p16, %r99, 1;
	selp.f32 	%f34, 0f3F800000, %f82, %p16;
	fma.rn.f32 	%f35, %f33, %f34, 0f00000000;
	fma.rn.f32 	%f36, %f33, 0f37CBAC00, 0fBAB607ED;
	selp.f32 	%f37, %f36, 0fB94D4153, %p16;
	selp.f32 	%f38, 0f3D2AAABB, 0f3C0885E4, %p16;
	fma.rn.f32 	%f39, %f37, %f33, %f38;
	selp.f32 	%f40, 0fBEFFFFFF, 0fBE2AAAA8, %p16;
	fma.rn.f32 	%f41, %f39, %f33, %f40;
	fma.rn.f32 	%f42, %f41, %f35, %f34;
	and.b32  	%r100, %r112, 2;
	setp.eq.s32 	%p17, %r100, 0;
	mov.f32 	%f43, 0f00000000;
	sub.f32 	%f44, %f43, %f42;
	selp.f32 	%f45, %f42, %f44, %p17;
	mul.lo.s32 	%r29, %r51, %r1;
	mul.wide.s32 	%rd51, %r29, 4;
	add.s64 	%rd18, %rd2, %rd51;
	ld.global.f32 	%f46, [%rd18];
	ld.global.f32 	%f47, [%rd18+4];
	mul.f32 	%f48, %f7, %f46;
	mul.f32 	%f49, %f47, %f45;
	sub.f32 	%f50, %f48, %f49;
	add.s64 	%rd19, %rd1, %rd51;
	st.global.f32 	[%rd19], %f50;
	fma.rn.f32 	%f51, %f7, %f47, %f49;
	st.global.f32 	[%rd19+4], %f51;
	setp.lt.s32 	%p18, %r51, 3;
	@%p18 bra 	$L__BB0_31;
	add.s32 	%r30, %r51, -2;
	add.s32 	%r102, %r51, -3;
	and.b32  	%r31, %r30, 15;
	setp.lt.u32 	%p19, %r102, 15;
	mov.b32 	%r116, 2;
	@%p19 bra 	$L__BB0_22;
	and.b32  	%r104, %r30, -16;
	neg.s32 	%r114, %r104;
	add.s64 	%rd53, %rd51, 36;
	add.s64 	%rd71, %rd2, %rd53;
	add.s64 	%rd70, %rd1, %rd53;
	mov.b32 	%r113, 0;
$L__BB0_20:
	.pragma "nounroll";
	ld.global.f32 	%f52, [%rd71+-28];
	st.global.f32 	[%rd70+-28], %f52;
	ld.global.f32 	%f53, [%rd71+-24];
	st.global.f32 	[%rd70+-24], %f53;
	ld.global.f32 	%f54, [%rd71+-20];
	st.global.f32 	[%rd70+-20], %f54;
	ld.global.f32 	%f55, [%rd71+-16];
	st.global.f32 	[%rd70+-16], %f55;
	ld.global.f32 	%f56, [%rd71+-12];
	st.global.f32 	[%rd70+-12], %f56;
	ld.global.f32 	%f57, [%rd71+-8];
	st.global.f32 	[%rd70+-8], %f57;
	ld.global.f32 	%f58, [%rd71+-4];
	st.global.f32 	[%rd70+-4], %f58;
	ld.global.f32 	%f59, [%rd71];
	st.global.f32 	[%rd70], %f59;
	ld.global.f32 	%f60, [%rd71+4];
	st.global.f32 	[%rd70+4], %f60;
	ld.global.f32 	%f61, [%rd71+8];
	st.global.f32 	[%rd70+8], %f61;
	ld.global.f32 	%f62, [%rd71+12];
	st.global.f32 	[%rd70+12], %f62;
	ld.global.f32 	%f63, [%rd71+16];
	st.global.f32 	[%rd70+16], %f63;
	ld.global.f32 	%f64, [%rd71+20];
	st.global.f32 	[%rd70+20], %f64;
	ld.global.f32 	%f65, [%rd71+24];
	st.global.f32 	[%rd70+24], %f65;
	ld.global.f32 	%f66, [%rd71+28];
	st.global.f32 	[%rd70+28], %f66;
	ld.global.f32 	%f67, [%rd71+32];
	st.global.f32 	[%rd70+32], %f67;
	add.s32 	%r114, %r114, 16;
	add.s32 	%r113, %r113, 16;
	add.s64 	%rd71, %rd71, 64;
	add.s64 	%rd70, %rd70, 64;
	setp.ne.s32 	%p20, %r114, 0;
	@%p20 bra 	$L__BB0_20;
	add.s32 	%r116, %r113, 2;
$L__BB0_22:
	setp.eq.s32 	%p21, %r31, 0;
	@%p21 bra 	$L__BB0_31;
	and.b32  	%r39, %r30, 7;
	setp.lt.u32 	%p22, %r31, 8;
	@%p22 bra 	$L__BB0_25;
	mul.wide.s32 	%rd54, %r116, 4;
	add.s64 	%rd55, %rd18, %rd54;
	ld.global.f32 	%f68, [%rd55];
	add.s64 	%rd56, %rd19, %rd54;
	st.global.f32 	[%rd56], %f68;
	ld.global.f32 	%f69, [%rd55+4];
	st.global.f32 	[%rd56+4], %f69;
	ld.global.f32 	%f70, [%rd55+8];
	st.global.f32 	[%rd56+8], %f70;
	ld.global.f32 	%f71, [%rd55+12];
	st.global.f32 	[%rd56+12], %f71;
	ld.global.f32 	%f72, [%rd55+16];
	st.global.f32 	[%rd56+16], %f72;
	ld.global.f32 	%f73, [%rd55+20];
	st.global.f32 	[%rd56+20], %f73;
	ld.global.f32 	%f74, [%rd55+24];
	st.global.f32 	[%rd56+24], %f74;
	ld.global.f32 	%f75, [%rd55+28];
	st.global.f32 	[%rd56+28], %f75;
	add.s32 	%r116, %r116, 8;
$L__BB0_25:
	setp.eq.s32 	%p23, %r39, 0;
	@%p23 bra 	$L__BB0_31;
	and.b32  	%r42, %r30, 3;
	setp.lt.u32 	%p24, %r39, 4;
	@%p24 bra 	$L__BB0_28;
	mul.wide.s32 	%rd57, %r116, 4;
	add.s64 	%rd58, %rd18, %rd57;
	ld.global.f32 	%f76, [%rd58];
	add.s64 	%rd59, %rd19, %rd57;
	st.global.f32 	[%rd59], %f76;
	ld.global.f32 	%f77, [%rd58+4];
	st.global.f32 	[%rd59+4], %f77;
	ld.global.f32 	%f78, [%rd58+8];
	st.global.f32 	[%rd59+8], %f78;
	ld.global.f32 	%f79, [%rd58+12];
	st.global.f32 	[%rd59+12], %f79;
	add.s32 	%r116, %r116, 4;
$L__BB0_28:
	setp.eq.s32 	%p25, %r42, 0;
	@%p25 bra 	$L__BB0_31;
	neg.s32 	%r118, %r42;
$L__BB0_30:
	.pragma "nounroll";
	mul.wide.s32 	%rd61, %r116, 4;
	add.s64 	%rd62, %rd19, %rd61;
	add.s64 	%rd63, %rd18, %rd61;
	ld.global.f32 	%f80, [%rd63];
	st.global.f32 	[%rd62], %f80;
	add.s32 	%r116, %r116, 1;
	add.s32 	%r118, %r118, 1;
	setp.ne.s32 	%p26, %r118, 0;
	@%p26 bra 	$L__BB0_30;
$L__BB0_31:
	ret;

}


// ===== COMPILED SASS (sm_100) =====

	.target	sm_100

	.elftype	@"ET_EXEC"


//--------------------- .note.nv.tkinfo           --------------------------
	.section	.note.nv.tkinfo,"",@"SHT_NOTE"
	.sectionflags	@"SHF_NOTE_NV_TKINFO"
	.tkinfo
        /*0018*/ 	.word	0x00000002
        /*0030*/ 	.string	""
        /*0030*/ 	.string	"ptxas"
        /*0030*/ 	.string	"Cuda compilation tools, release 13.0, V13.0.88"
        /*0030*/ 	.string	"Build cuda_13.0.r13.0/compiler.36424714_0"
        /*0030*/ 	.string	"-arch sm_100 -m 64 "



//--------------------- .note.nv.cuinfo           --------------------------
	.section	.note.nv.cuinfo,"",@"SHT_NOTE"
	.sectionflags	@"SHF_NOTE_NV_CUINFO"
        /*0018*/ 	.short	0x0002
        /*001a*/ 	.short	0x0064
        /*001c*/ 	.short	0x0082
	.zero		2


//--------------------- .nv.info                  --------------------------
	.section	.nv.info,"",@"SHT_CUDA_INFO"
	.align	4


	//----- nvinfo : EIATTR_REGCOUNT
	.align		4
        /*0000*/ 	.byte	0x04, 0x2f
        /*0002*/ 	.short	(.L_2 - .L_1)
	.align		4
.L_1:
        /*0004*/ 	.word	index@(_Z20rotate_points_kerneliiiPKfS0_Pf)
        /*0008*/ 	.word	0x0000001c


	//----- nvinfo : EIATTR_FRAME_SIZE
	.align		4
.L_2:
        /*000c*/ 	.byte	0x04, 0x11
        /*000e*/ 	.short	(.L_4 - .L_3)
	.align		4
.L_3:
        /*0010*/ 	.word	index@(_Z20rotate_points_kerneliiiPKfS0_Pf)
        /*0014*/ 	.word	0x00000000


	//----- nvinfo : EIATTR_MIN_STACK_SIZE
	.align		4
.L_4:
        /*0018*/ 	.byte	0x04, 0x12
        /*001a*/ 	.short	(.L_6 - .L_5)
	.align		4
.L_5:
        /*001c*/ 	.word	index@(_Z20rotate_points_kerneliiiPKfS0_Pf)
        /*0020*/ 	.word	0x00000000
.L_6:


//--------------------- .nv.compat                --------------------------
	.section	.nv.compat,"",@"SHT_CUDA_COMPAT_INFO"
	.align	4
        /*0000*/ 	.byte	0x02, 0x09, 0x00, 0x00, 0x02, 0x02, 0x01, 0x00, 0x02, 0x05, 0x05, 0x00, 0x03, 0x07, 0x01, 0x01
        /*0010*/ 	.byte	0x02, 0x03, 0x00, 0x00, 0x02, 0x06, 0x01, 0x00, 0x04, 0x0b, 0x08, 0x00, 0x01, 0x00, 0x00, 0x00
        /*0020*/ 	.byte	0x00, 0x00, 0x00, 0x00


//--------------------- .nv.info._Z20rotate_points_kerneliiiPKfS0_Pf --------------------------
	.section	.nv.info._Z20rotate_points_kerneliiiPKfS0_Pf,"",@"SHT_CUDA_INFO"
	.sectionflags	@""
	.align	4


	//----- nvinfo : EIATTR_CUDA_API_VERSION
	.align		4
        /*0000*/ 	.byte	0x04, 0x37
        /*0002*/ 	.short	(.L_8 - .L_7)
.L_7:
        /*0004*/ 	.word	0x00000082


	//----- nvinfo : EIATTR_KPARAM_INFO
	.align		4
.L_8:
        /*0008*/ 	.byte	0x04, 0x17
        /*000a*/ 	.short	(.L_10 - .L_9)
.L_9:
        /*000c*/ 	.word	0x00000000
        /*0010*/ 	.short	0x0005
        /*0012*/ 	.short	0x0020
        /*0014*/ 	.byte	0x00, 0xf5, 0x21, 0x00


	//----- nvinfo : EIATTR_KPARAM_INFO
	.align		4
.L_10:
        /*0018*/ 	.byte	0x04, 0x17
        /*001a*/ 	.short	(.L_12 - .L_11)
.L_11:
        /*001c*/ 	.word	0x00000000
        /*0020*/ 	.short	0x0004
        /*0022*/ 	.short	0x0018
        /*0024*/ 	.byte	0x00, 0xf5, 0x21, 0x00


	//----- nvinfo : EIATTR_KPARAM_INFO
	.align		4
.L_12:
        /*0028*/ 	.byte	0x04, 0x17
        /*002a*/ 	.short	(.L_14 - .L_13)
.L_13:
        /*002c*/ 	.word	0x00000000
        /*0030*/ 	.short	0x0003
        /*0032*/ 	.short	0x0010
        /*0034*/ 	.byte	0x00, 0xf5, 0x21, 0x00


	//----- nvinfo : EIATTR_KPARAM_INFO
	.align		4
.L_14:
        /*0038*/ 	.byte	0x04, 0x17
        /*003a*/ 	.short	(.L_16 - .L_15)
.L_15:
        /*003c*/ 	.word	0x00000000
        /*0040*/ 	.short	0x0002
        /*0042*/ 	.short	0x0008
        /*0044*/ 	.byte	0x00, 0xf0, 0x11, 0x00


	//----- nvinfo : EIATTR_KPARAM_INFO
	.align		4
.L_16:
        /*0048*/ 	.byte	0x04, 0x17
        /*004a*/ 	.short	(.L_18 - .L_17)
.L_17:
        /*004c*/ 	.word	0x00000000
        /*0050*/ 	.short	0x0001
        /*0052*/ 	.short	0x0004
        /*0054*/ 	.byte	0x00, 0xf0, 0x11, 0x00


	//----- nvinfo : EIATTR_KPARAM_INFO
	.align		4
.L_18:
        /*0058*/ 	.byte	0x04, 0x17
        /*005a*/ 	.short	(.L_20 - .L_19)
.L_19:
        /*005c*/ 	.word	0x00000000
        /*0060*/ 	.short	0x0000
        /*0062*/ 	.short	0x0000
        /*0064*/ 	.byte	0x00, 0xf0, 0x11, 0x00


	//----- nvinfo : EIATTR_SPARSE_MMA_MASK
	.align		4
.L_20:
        /*0068*/ 	.byte	0x03, 0x50
        /*006a*/ 	.short	0x0000


	//----- nvinfo : EIATTR_MAXREG_COUNT
	.align		4
        /*006c*/ 	.byte	0x03, 0x1b
        /*006e*/ 	.short	0x00ff


	//----- nvinfo : EIATTR_MERCURY_ISA_VERSION
	.align		4
        /*0070*/ 	.byte	0x03, 0x5f
        /*0072*/ 	.short	0x0101


	//----- nvinfo : EIATTR_VRC_CTA_INIT_COUNT
	.align		4
        /*0074*/ 	.byte	0x02, 0x4a
	.zero		1
	.zero		1


	//----- nvinfo : EIATTR_EXIT_INSTR_OFFSETS
	.align		4
        /*0078*/ 	.byte	0x04, 0x1c
        /*007a*/ 	.short	(.L_22 - .L_21)


	//   ....[0]....
.L_21:
        /*007c*/ 	.word	0x00000080


	//   ....[1]....
        /*0080*/ 	.word	0x00001230


	//   ....[2]....
        /*0084*/ 	.word	0x00001640


	//   ....[3]....
        /*0088*/ 	.word	0x000017c0


	//   ....[4]....
        /*008c*/ 	.word	0x000018c0


	//   ....[5]....
        /*0090*/ 	.word	0x00001960


	//----- nvinfo : EIATTR_CRS_STACK_SIZE
	.align		4
.L_22:
        /*0094*/ 	.byte	0x04, 0x1e
        /*0096*/ 	.short	(.L_24 - .L_23)
.L_23:
        /*0098*/ 	.word	0x00000000


	//----- nvinfo : EIATTR_CBANK_PARAM_SIZE
	.align		4
.L_24:
        /*009c*/ 	.byte	0x03, 0x19
        /*009e*/ 	.short	0x0028


	//----- nvinfo : EIATTR_PARAM_CBANK
	.align		4
        /*00a0*/ 	.byte	0x04, 0x0a
        /*00a2*/ 	.short	(.L_26 - .L_25)
	.align		4
.L_25:
        /*00a4*/ 	.word	index@(.nv.constant0._Z20rotate_points_kerneliiiPKfS0_Pf)
        /*00a8*/ 	.short	0x0380
        /*00aa*/ 	.short	0x0028


	//----- nvinfo : EIATTR_SW_WAR
	.align		4
.L_26:
        /*00ac*/ 	.byte	0x04, 0x36
        /*00ae*/ 	.short	(.L_28 - .L_27)
.L_27:
        /*00b0*/ 	.word	0x00000008
.L_28:


//--------------------- .nv.callgraph             --------------------------
	.section	.nv.callgraph,"",@"SHT_CUDA_CALLGRAPH"
	.align	4
	.sectionentsize	8
	.align		4
        /*0000*/ 	.word	0x00000000
	.align		4
        /*0004*/ 	.word	0xffffffff
	.align		4
        /*0008*/ 	.word	0x00000000
	.align		4
        /*000c*/ 	.word	0xfffffffe
	.align		4
        /*0010*/ 	.word	0x00000000
	.align		4
        /*0014*/ 	.word	0xfffffffd
	.align		4
        /*0018*/ 	.word	0x00000000
	.align		4
        /*001c*/ 	.word	0xfffffffc


//--------------------- .nv.constant4             --------------------------
	.section	.nv.constant4,"a",@progbits
	.align	8
	.align		8
.nv.constant4:
        /*0000*/ 	.dword	__cudart_i2opi_f


//--------------------- .text._Z20rotate_points_kerneliiiPKfS0_Pf --------------------------
	.section	.text._Z20rotate_points_kerneliiiPKfS0_Pf,"ax",@progbits
	.align	128
        .global         _Z20rotate_points_kerneliiiPKfS0_Pf
        .type           _Z20rotate_points_kerneliiiPKfS0_Pf,@function
        .size           _Z20rotate_points_kerneliiiPKfS0_Pf,(.L_x_16 - _Z20rotate_points_kerneliiiPKfS0_Pf)
        .other          _Z20rotate_points_kerneliiiPKfS0_Pf,@"STO_CUDA_ENTRY STV_DEFAULT"
_Z20rotate_points_kerneliiiPKfS0_Pf:
.text._Z20rotate_points_kerneliiiPKfS0_Pf:
[----:B------:R-:W-:Y:S01]  /*0000*/  LDC R1, c[0x0][0x37c] ;  /* 0x0000df00ff017b82 */ /* 0x000fe20000000800 */
[----:B------:R-:W0:Y:S07]  /*0010*/  S2R R3, SR_TID.X ;  /* 0x0000000000037919 */ /* 0x000e2e0000002100 */
[----:B------:R-:W0:Y:S08]  /*0020*/  S2UR UR4, SR_CTAID.X ;  /* 0x00000000000479c3 */ /* 0x000e300000002500 */
[----:B------:R-:W0:Y:S08]  /*0030*/  LDC R2, c[0x0][0x360] ;  /* 0x0000d800ff027b82 */ /* 0x000e300000000800 */
[----:B------:R-:W1:Y:S01]  /*0040*/  LDC.64 R4, c[0x0][0x380] ;  /* 0x0000e000ff047b82 */ /* 0x000e620000000a00 */
[----:B0-----:R-:W-:-:S02]  /*0050*/  IMAD R2, R2, UR4, R3 ;  /* 0x0000000402027c24 */ /* 0x001fc4000f8e0203 */
[----:B-1----:R-:W-:-:S05]  /*0060*/  IMAD R3, R5, R4, RZ ;  /* 0x0000000405037224 */ /* 0x002fca00078e02ff */
[----:B------:R-:W-:-:S13]  /*0070*/  ISETP.GT.AND P0, PT, R3, R2, PT ;  /* 0x000000020300720c */ /* 0x000fda0003f04270 */
[----:B------:R-:W-:Y:S05]  /*0080*/  @!P0 EXIT ;  /* 0x000000000000894d */ /* 0x000fea0003800000 */
[----:B------:R-:W-:Y:S01]  /*0090*/  IABS R9, R5 ;  /* 0x0000000500097213 */ /* 0x000fe20000000000 */
[----:B------:R-:W0:Y:S03]  /*00a0*/  LDCU.64 UR6, c[0x0][0x358] ;  /* 0x00006b00ff0677ac */ /* 0x000e260008000a00 */
[----:B------:R-:W1:Y:S08]  /*00b0*/  I2F.RP R0, R9 ;  /* 0x0000000900007306 */ /* 0x000e700000209400 */
[----:B-1----:R-:W1:Y:S02]  /*00c0*/  MUFU.RCP R0, R0 ;  /* 0x0000000000007308 */ /* 0x002e640000001000 */
[----:B-1----:R-:W-:-:S06]  /*00d0*/  VIADD R6, R0, 0xffffffe ;  /* 0x0ffffffe00067836 */ /* 0x002fcc0000000000 */
[----:B------:R1:W2:Y:S02]  /*00e0*/  F2I.FTZ.U32.TRUNC.NTZ R7, R6 ;  /* 0x0000000600077305 */ /* 0x0002a4000021f000 */
[----:B-1----:R-:W-:Y:S02]  /*00f0*/  IMAD.MOV.U32 R6, RZ, RZ, RZ ;  /* 0x000000ffff067224 */ /* 0x002fe400078e00ff */
[----:B--2---:R-:W-:-:S04]  /*0100*/  IMAD.MOV R4, RZ, RZ, -R7 ;  /* 0x000000ffff047224 */ /* 0x004fc800078e0a07 */
[----:B------:R-:W-:Y:S01]  /*0110*/  IMAD R3, R4, R9, RZ ;  /* 0x0000000904037224 */ /* 0x000fe200078e02ff */
[----:B------:R-:W-:-:S03]  /*0120*/  IABS R4, R2 ;  /* 0x0000000200047213 */ /* 0x000fc60000000000 */
[----:B------:R-:W-:-:S06]  /*0130*/  IMAD.HI.U32 R7, R7, R3, R6 ;  /* 0x0000000307077227 */ /* 0x000fcc00078e0006 */
[----:B------:R-:W-:Y:S02]  /*0140*/  IMAD.HI.U32 R3, R7, R4, RZ ;  /* 0x0000000407037227 */ /* 0x000fe400078e00ff */
[----:B------:R-:W1:Y:S02]  /*0150*/  LDC.64 R6, c[0x0][0x398] ;  /* 0x0000e600ff067b82 */ /* 0x000e640000000a00 */
[----:B------:R-:W-:-:S04]  /*0160*/  IMAD.MOV R0, RZ, RZ, -R3 ;  /* 0x000000ffff007224 */ /* 0x000fc800078e0a03 */
[----:B------:R-:W-:-:S05]  /*0170*/  IMAD R0, R9, R0, R4 ;  /* 0x0000000009007224 */ /* 0x000fca00078e0204 */
[----:B------:R-:W-:-:S13]  /*0180*/  ISETP.GT.U32.AND P1, PT, R9, R0, PT ;  /* 0x000000000900720c */ /* 0x000fda0003f24070 */
[----:B------:R-:W-:Y:S01]  /*0190*/  @!P1 IMAD.IADD R0, R0, 0x1, -R9 ;  /* 0x0000000100009824 */ /* 0x000fe200078e0a09 */
[----:B------:R-:W-:Y:S02]  /*01a0*/  @!P1 IADD3 R3, PT, PT, R3, 0x1, RZ ;  /* 0x0000000103039810 */ /* 0x000fe40007ffe0ff */
[----:B------:R-:W-:Y:S02]  /*01b0*/  ISETP.NE.AND P1, PT, R5, RZ, PT ;  /* 0x000000ff0500720c */ /* 0x000fe40003f25270 */
[----:B------:R-:W-:Y:S02]  /*01c0*/  ISETP.GE.U32.AND P0, PT, R0, R9, PT ;  /* 0x000000090000720c */ /* 0x000fe40003f06070 */
[----:B------:R-:W-:-:S04]  /*01d0*/  LOP3.LUT R0, R2, R5, RZ, 0x3c, !PT ;  /* 0x0000000502007212 */ /* 0x000fc800078e3cff */
[----:B------:R-:W-:-:S07]  /*01e0*/  ISETP.GE.AND P2, PT, R0, RZ, PT ;  /* 0x000000ff0000720c */ /* 0x000fce0003f46270 */
[----:B------:R-:W-:-:S06]  /*01f0*/  @P0 VIADD R3, R3, 0x1 ;  /* 0x0000000103030836 */ /* 0x000fcc0000000000 */
[----:B------:R-:W-:Y:S01]  /*0200*/  @!P2 IMAD.MOV R3, RZ, RZ, -R3 ;  /* 0x000000ffff03a224 */ /* 0x000fe200078e0a03 */
[----:B------:R-:W-:-:S05]  /*0210*/  @!P1 LOP3.LUT R3, RZ, R5, RZ, 0x33, !PT ;  /* 0x00000005ff039212 */ /* 0x000fca00078e33ff */
[----:B-1----:R-:W-:-:S05]  /*0220*/  IMAD.WIDE R6, R3, 0x4, R6 ;  /* 0x0000000403067825 */ /* 0x002fca00078e0206 */
[----:B0-----:R-:W2:Y:S01]  /*0230*/  LDG.E R3, desc[UR6][R6.64] ;  /* 0x0000000606037981 */ /* 0x001ea2000c1e1900 */
[----:B------:R-:W-:Y:S01]  /*0240*/  BSSY.RECONVERGENT B0, `(.L_x_0) ;  /* 0x000006b000007945 */ /* 0x000fe20003800200 */
[C---:B--2---:R-:W-:Y:S01]  /*0250*/  FMUL R0, R3.reuse, 0.63661974668502807617 ;  /* 0x3f22f98303007820 */ /* 0x044fe20000400000 */
[----:B------:R-:W-:-:S05]  /*0260*/  FSETP.GE.AND P0, PT, |R3|, 105615, PT ;  /* 0x47ce47800300780b */ /* 0x000fca0003f06200 */
[----:B------:R-:W0:Y:S02]  /*0270*/  F2I.NTZ R0, R0 ;  /* 0x0000000000007305 */ /* 0x000e240000203100 */
[----:B0-----:R-:W-:-:S05]  /*0280*/  I2FP.F32.S32 R4, R0 ;  /* 0x0000000000047245 */ /* 0x001fca0000201400 */
[----:B------:R-:W-:-:S04]  /*0290*/  FFMA R5, R4, -1.5707962512969970703, R3 ;  /* 0xbfc90fda04057823 */ /* 0x000fc80000000003 */
[----:B------:R-:W-:-:S04]  /*02a0*/  FFMA R5, R4, -7.5497894158615963534e-08, R5 ;  /* 0xb3a2216804057823 */ /* 0x000fc80000000005 */
[----:B------:R-:W-:Y:S01]  /*02b0*/  FFMA R5, R4, -5.3903029534742383927e-15, R5 ;  /* 0xa7c234c504057823 */ /* 0x000fe20000000005 */
[----:B------:R-:W-:-:S03]  /*02c0*/  IMAD.MOV.U32 R4, RZ, RZ, R0 ;  /* 0x000000ffff047224 */ /* 0x000fc600078e0000 */
[----:B------:R-:W-:Y:S01]  /*02d0*/  IMAD.MOV.U32 R10, RZ, RZ, R5 ;  /* 0x000000ffff0a7224 */ /* 0x000fe200078e0005 */
[----:B------:R-:W-:Y:S06]  /*02e0*/  @!P0 BRA `(.L_x_1) ;  /* 0x0000000400808947 */ /* 0x000fec0003800000 */
[----:B------:R-:W-:-:S13]  /*02f0*/  FSETP.NEU.AND P0, PT, |R3|, +INF , PT ;  /* 0x7f8000000300780b */ /* 0x000fda0003f0d200 */
[----:B------:R-:W-:Y:S01]  /*0300*/  @!P0 FMUL R10, RZ, R3 ;  /* 0x00000003ff0a8220 */ /* 0x000fe20000400000 */
[----:B------:R-:W-:Y:S01]  /*0310*/  @!P0 IMAD.MOV.U32 R0, RZ, RZ, RZ ;  /* 0x000000ffff008224 */ /* 0x000fe200078e00ff */
[----:B------:R-:W-:Y:S06]  /*0320*/  @!P0 BRA `(.L_x_1) ;  /* 0x0000000400708947 */ /* 0x000fec0003800000 */
[----:B------:R-:W-:Y:S01]  /*0330*/  SHF.L.U32 R6, R3, 0x8, RZ ;  /* 0x0000000803067819 */ /* 0x000fe200000006ff */
[----:B------:R-:W-:Y:S01]  /*0340*/  IMAD.MOV.U32 R0, RZ, RZ, RZ ;  /* 0x000000ffff007224 */ /* 0x000fe200078e00ff */
[----:B------:R-:W0:Y:S01]  /*0350*/  LDCU.64 UR8, c[0x4][URZ] ;  /* 0x01000000ff0877ac */ /* 0x000e220008000a00 */
[----:B------:R-:W-:Y:S01]  /*0360*/  IMAD.MOV.U32 R16, RZ, RZ, RZ ;  /* 0x000000ffff107224 */ /* 0x000fe200078e00ff */
[----:B------:R-:W-:Y:S01]  /*0370*/  LOP3.LUT R17, R6, 0x80000000, RZ, 0xfc, !PT ;  /* 0x8000000006117812 */ /* 0x000fe200078efcff */
[----:B------:R-:W-:Y:S01]  /*0380*/  UMOV UR5, URZ ;  /* 0x000000ff00057c82 */ /* 0x000fe20008000000 */
[----:B------:R-:W-:-:S05]  /*0390*/  UMOV UR4, URZ ;  /* 0x000000ff00047c82 */ /* 0x000fca0008000000 */
.L_x_2:
[----:B0-----:R-:W-:Y:S02]  /*03a0*/  IMAD.U32 R10, RZ, RZ, UR8 ;  /* 0x00000008ff0a7e24 */ /* 0x001fe4000f8e00ff */
[----:B------:R-:W-:-:S05]  /*03b0*/  IMAD.U32 R11, RZ, RZ, UR9 ;  /* 0x00000009ff0b7e24 */ /* 0x000fca000f8e00ff */
[----:B------:R-:W2:Y:S01]  /*03c0*/  LDG.E.CONSTANT R6, desc[UR6][R10.64] ;  /* 0x000000060a067981 */ /* 0x000ea2000c1e9900 */
[----:B------:R-:W-:Y:S01]  /*03d0*/  UIADD3 UR4, UPT, UPT, UR4, 0x1, URZ ;  /* 0x0000000104047890 */ /* 0x000fe2000fffe0ff */
[C---:B------:R-:W-:Y:S01]  /*03e0*/  ISETP.EQ.AND P0, PT, R16.reuse, RZ, PT ;  /* 0x000000ff1000720c */ /* 0x040fe20003f02270 */
[----:B------:R-:W-:Y:S01]  /*03f0*/  UIADD3 UR8, UP1, UPT, UR8, 0x4, URZ ;  /* 0x0000000408087890 */ /* 0x000fe2000ff3e0ff */
[C---:B------:R-:W-:Y:S01]  /*0400*/  ISETP.EQ.AND P1, PT, R16.reuse, 0x4, PT ;  /* 0x000000041000780c */ /* 0x040fe20003f22270 */
[----:B------:R-:W-:Y:S01]  /*0410*/  UISETP.NE.AND UP0, UPT, UR4, 0x6, UPT ;  /* 0x000000060400788c */ /* 0x000fe2000bf05270 */
[C---:B------:R-:W-:Y:S01]  /*0420*/  ISETP.EQ.AND P2, PT, R16.reuse, 0x8, PT ;  /* 0x000000081000780c */ /* 0x040fe20003f42270 */
[----:B------:R-:W-:Y:S01]  /*0430*/  UIADD3.X UR9, UPT, UPT, URZ, UR9, URZ, UP1, !UPT ;  /* 0x00000009ff097290 */ /* 0x000fe20008ffe4ff */
[C---:B------:R-:W-:Y:S02]  /*0440*/  ISETP.EQ.AND P3, PT, R16.reuse, 0xc, PT ;  /* 0x0000000c1000780c */ /* 0x040fe40003f62270 */
[----:B------:R-:W-:-:S02]  /*0450*/  ISETP.EQ.AND P4, PT, R16, 0x10, PT ;  /* 0x000000101000780c */ /* 0x000fc40003f82270 */
[C---:B------:R-:W-:Y:S02]  /*0460*/  ISETP.EQ.AND P5, PT, R16.reuse, 0x14, PT ;  /* 0x000000141000780c */ /* 0x040fe40003fa2270 */
[----:B------:R-:W-:Y:S01]  /*0470*/  IADD3 R16, PT, PT, R16, 0x4, RZ ;  /* 0x0000000410107810 */ /* 0x000fe20007ffe0ff */
[----:B--2---:R-:W-:-:S03]  /*0480*/  IMAD.WIDE.U32 R6, R6, R17, RZ ;  /* 0x0000001106067225 */ /* 0x004fc600078e00ff */
[----:B------:R-:W-:-:S04]  /*0490*/  IADD3 R6, P6, PT, R6, R0, RZ ;  /* 0x0000000006067210 */ /* 0x000fc80007fde0ff */
[----:B------:R-:W-:Y:S01]  /*04a0*/  IADD3.X R0, PT, PT, R7, UR5, RZ, P6, !PT ;  /* 0x0000000507007c10 */ /* 0x000fe2000b7fe4ff */
[--C-:B------:R-:W-:Y:S01]  /*04b0*/  @P0 IMAD.MOV.U32 R8, RZ, RZ, R6.reuse ;  /* 0x000000ffff080224 */ /* 0x100fe200078e0006 */
[----:B------:R-:W-:Y:S01]  /*04c0*/  @P1 MOV R9, R6 ;  /* 0x0000000600091202 */ /* 0x000fe20000000f00 */
[--C-:B------:R-:W-:Y:S02]  /*04d0*/  @P2 IMAD.MOV.U32 R12, RZ, RZ, R6.reuse ;  /* 0x000000ffff0c2224 */ /* 0x100fe400078e0006 */
[--C-:B------:R-:W-:Y:S02]  /*04e0*/  @P3 IMAD.MOV.U32 R13, RZ, RZ, R6.reuse ;  /* 0x000000ffff0d3224 */ /* 0x100fe400078e0006 */
[--C-:B------:R-:W-:Y:S02]  /*04f0*/  @P4 IMAD.MOV.U32 R14, RZ, RZ, R6.reuse ;  /* 0x000000ffff0e4224 */ /* 0x100fe400078e0006 */
[----:B------:R-:W-:Y:S01]  /*0500*/  @P5 IMAD.MOV.U32 R15, RZ, RZ, R6 ;  /* 0x000000ffff0f5224 */ /* 0x000fe200078e0006 */
[----:B------:R-:W-:Y:S06]  /*0510*/  BRA.U UP0, `(.L_x_2) ;  /* 0xfffffffd00a07547 */ /* 0x000fec000b83ffff */
[----:B------:R-:W-:Y:S01]  /*0520*/  SHF.R.U32.HI R6, RZ, 0x17, R3 ;  /* 0x00000017ff067819 */ /* 0x000fe20000011603 */
[----:B------:R-:W-:Y:S03]  /*0530*/  BSSY.RECONVERGENT B1, `(.L_x_3) ;  /* 0x0000029000017945 */ /* 0x000fe60003800200 */
[C---:B------:R-:W-:Y:S02]  /*0540*/  LOP3.LUT R7, R6.reuse, 0xe0, RZ, 0xc0, !PT ;  /* 0x000000e006077812 */ /* 0x040fe400078ec0ff */
[----:B------:R-:W-:-:S03]  /*0550*/  LOP3.LUT P6, RZ, R6, 0x1f, RZ, 0xc0, !PT ;  /* 0x0000001f06ff7812 */ /* 0x000fc600078cc0ff */
[----:B------:R-:W-:-:S05]  /*0560*/  VIADD R7, R7, 0xffffff80 ;  /* 0xffffff8007077836 */ /* 0x000fca0000000000 */
[----:B------:R-:W-:-:S05]  /*0570*/  SHF.R.U32.HI R7, RZ, 0x5, R7 ;  /* 0x00000005ff077819 */ /* 0x000fca0000011607 */
[----:B------:R-:W-:-:S05]  /*0580*/  IMAD.U32 R11, R7, -0x4, RZ ;  /* 0xfffffffc070b7824 */ /* 0x000fca00078e00ff */
[C---:B------:R-:W-:Y:S02]  /*0590*/  ISETP.EQ.AND P3, PT, R11.reuse, -0x18, PT ;  /* 0xffffffe80b00780c */ /* 0x040fe40003f62270 */
[C---:B------:R-:W-:Y:S02]  /*05a0*/  ISETP.EQ.AND P4, PT, R11.reuse, -0x14, PT ;  /* 0xffffffec0b00780c */ /* 0x040fe40003f82270 */
[C---:B------:R-:W-:Y:S02]  /*05b0*/  ISETP.EQ.AND P2, PT, R11.reuse, -0x10, PT ;  /* 0xfffffff00b00780c */ /* 0x040fe40003f42270 */
[C---:B------:R-:W-:Y:S02]  /*05c0*/  ISETP.EQ.AND P1, PT, R11.reuse, -0xc, PT ;  /* 0xfffffff40b00780c */ /* 0x040fe40003f22270 */
[C---:B------:R-:W-:Y:S02]  /*05d0*/  ISETP.EQ.AND P0, PT, R11.reuse, -0x8, PT ;  /* 0xfffffff80b00780c */ /* 0x040fe40003f02270 */
[----:B------:R-:W-:-:S03]  /*05e0*/  ISETP.EQ.AND P5, PT, R11, RZ, PT ;  /* 0x000000ff0b00720c */ /* 0x000fc60003fa2270 */
[--C-:B------:R-:W-:Y:S01]  /*05f0*/  @P3 IMAD.MOV.U32 R7, RZ, RZ, R8.reuse ;  /* 0x000000ffff073224 */ /* 0x100fe200078e0008 */
[C---:B------:R-:W-:Y:S01]  /*0600*/  ISETP.EQ.AND P3, PT, R11.reuse, -0x4, PT ;  /* 0xfffffffc0b00780c */ /* 0x040fe20003f62270 */
[----:B------:R-:W-:Y:S01]  /*0610*/  @P4 IMAD.MOV.U32 R10, RZ, RZ, R8 ;  /* 0x000000ffff0a4224 */ /* 0x000fe200078e0008 */
[----:B------:R-:W-:Y:S01]  /*0620*/  @P4 MOV R7, R9 ;  /* 0x0000000900074202 */ /* 0x000fe20000000f00 */
[----:B------:R-:W-:Y:S01]  /*0630*/  @P2 IMAD.MOV.U32 R7, RZ, RZ, R12 ;  /* 0x000000ffff072224 */ /* 0x000fe200078e000c */
[----:B------:R-:W-:Y:S01]  /*0640*/  ISETP.EQ.AND P4, PT, R11, 0x4, PT ;  /* 0x000000040b00780c */ /* 0x000fe20003f82270 */
[----:B------:R-:W-:Y:S02]  /*0650*/  @P1 IMAD.MOV.U32 R7, RZ, RZ, R13 ;  /* 0x000000ffff071224 */ /* 0x000fe400078e000d */
[----:B------:R-:W-:Y:S02]  /*0660*/  @P0 IMAD.MOV.U32 R7, RZ, RZ, R14 ;  /* 0x000000ffff070224 */ /* 0x000fe400078e000e */
[----:B------:R-:W-:-:S02]  /*0670*/  @P2 IMAD.MOV.U32 R10, RZ, RZ, R9 ;  /* 0x000000ffff0a2224 */ /* 0x000fc400078e0009 */
[----:B------:R-:W-:Y:S01]  /*0680*/  @P1 IMAD.MOV.U32 R10, RZ, RZ, R12 ;  /* 0x000000ffff0a1224 */ /* 0x000fe200078e000c */
[----:B------:R-:W-:Y:S01]  /*0690*/  @P0 MOV R10, R13 ;  /* 0x0000000d000a0202 */ /* 0x000fe20000000f00 */
[--C-:B------:R-:W-:Y:S01]  /*06a0*/  @P3 IMAD.MOV.U32 R7, RZ, RZ, R15.reuse ;  /* 0x000000ffff073224 */ /* 0x100fe200078e000f */
[----:B------:R-:W-:Y:S01]  /*06b0*/  @P5 MOV R7, R0 ;  /* 0x0000000000075202 */ /* 0x000fe20000000f00 */
[----:B------:R-:W-:Y:S02]  /*06c0*/  @P3 IMAD.MOV.U32 R10, RZ, RZ, R14 ;  /* 0x000000ffff0a3224 */ /* 0x000fe400078e000e */
[----:B------:R-:W-:Y:S02]  /*06d0*/  @P5 IMAD.MOV.U32 R10, RZ, RZ, R15 ;  /* 0x000000ffff0a5224 */ /* 0x000fe400078e000f */
[----:B------:R-:W-:Y:S02]  /*06e0*/  @P4 IMAD.MOV.U32 R10, RZ, RZ, R0 ;  /* 0x000000ffff0a4224 */ /* 0x000fe400078e0000 */
[----:B------:R-:W-:Y:S01]  /*06f0*/  IMAD.MOV.U32 R16, RZ, RZ, R7 ;  /* 0x000000ffff107224 */ /* 0x000fe200078e0007 */
[----:B------:R-:W-:Y:S06]  /*0700*/  @!P6 BRA `(.L_x_4) ;  /* 0x00000000002ce947 */ /* 0x000fec0003800000 */
[----:B------:R-:W-:Y:S02]  /*0710*/  @P2 IMAD.MOV.U32 R7, RZ, RZ, R8 ;  /* 0x000000ffff072224 */ /* 0x000fe400078e0008 */
[----:B------:R-:W-:Y:S01]  /*0720*/  @P1 IMAD.MOV.U32 R7, RZ, RZ, R9 ;  /* 0x000000ffff071224 */ /* 0x000fe200078e0009 */
[----:B------:R-:W-:Y:S01]  /*0730*/  @P0 MOV R7, R12 ;  /* 0x0000000c00070202 */ /* 0x000fe20000000f00 */
[----:B------:R-:W-:Y:S01]  /*0740*/  @P3 IMAD.MOV.U32 R7, RZ, RZ, R13 ;  /* 0x000000ffff073224 */ /* 0x000fe200078e000d */
[----:B------:R-:W-:Y:S01]  /*0750*/  ISETP.EQ.AND P0, PT, R11, 0x8, PT ;  /* 0x000000080b00780c */ /* 0x000fe20003f02270 */
[----:B------:R-:W-:Y:S01]  /*0760*/  @P5 IMAD.MOV.U32 R7, RZ, RZ, R14 ;  /* 0x000000ffff075224 */ /* 0x000fe200078e000e */
[----:B------:R-:W-:Y:S01]  /*0770*/  LOP3.LUT R11, R6, 0x1f, RZ, 0xc0, !PT ;  /* 0x0000001f060b7812 */ /* 0x000fe200078ec0ff */
[----:B------:R-:W-:-:S03]  /*0780*/  @P4 IMAD.MOV.U32 R7, RZ, RZ, R15 ;  /* 0x000000ffff074224 */ /* 0x000fc600078e000f */
[----:B------:R-:W-:-:S07]  /*0790*/  SHF.L.W.U32.HI R16, R10, R11, R16 ;  /* 0x0000000b0a107219 */ /* 0x000fce0000010e10 */
[----:B------:R-:W-:-:S05]  /*07a0*/  @P0 IMAD.MOV.U32 R7, RZ, RZ, R0 ;  /* 0x000000ffff070224 */ /* 0x000fca00078e0000 */
[----:B------:R-:W-:-:S07]  /*07b0*/  SHF.L.W.U32.HI R10, R7, R11, R10 ;  /* 0x0000000b070a7219 */ /* 0x000fce0000010e0a */
.L_x_4:
[----:B------:R-:W-:Y:S05]  /*07c0*/  BSYNC.RECONVERGENT B1 ;  /* 0x0000000000017941 */ /* 0x000fea0003800200 */
.L_x_3:
[C---:B------:R-:W-:Y:S01]  /*07d0*/  SHF.L.W.U32.HI R17, R10.reuse, 0x2, R16 ;  /* 0x000000020a117819 */ /* 0x040fe20000010e10 */
[----:B------:R-:W-:Y:S01]  /*07e0*/  UMOV UR4, 0x54442d19 ;  /* 0x54442d1900047882 */ /* 0x000fe20000000000 */
[----:B------:R-:W-:Y:S01]  /*07f0*/  SHF.L.U32 R10, R10, 0x2, RZ ;  /* 0x000000020a0a7819 */ /* 0x000fe200000006ff */
[----:B------:R-:W-:Y:S01]  /*0800*/  UMOV UR5, 0x3bf921fb ;  /* 0x3bf921fb00057882 */ /* 0x000fe20000000000 */
[----:B------:R-:W-:Y:S02]  /*0810*/  SHF.R.S32.HI R0, RZ, 0x1f, R17 ;  /* 0x0000001fff007819 */ /* 0x000fe40000011411 */
[----:B------:R-:W-:Y:S02]  /*0820*/  ISETP.GE.AND P0, PT, R3, RZ, PT ;  /* 0x000000ff0300720c */ /* 0x000fe40003f06270 */
[C---:B------:R-:W-:Y:S02]  /*0830*/  LOP3.LUT R10, R0.reuse, R10, RZ, 0x3c, !PT ;  /* 0x0000000a000a7212 */ /* 0x040fe400078e3cff */
[----:B------:R-:W-:-:S02]  /*0840*/  LOP3.LUT R11, R0, R17, RZ, 0x3c, !PT ;  /* 0x00000011000b7212 */ /* 0x000fc400078e3cff */
[----:B------:R-:W-:Y:S02]  /*0850*/  SHF.R.U32.HI R0, RZ, 0x1e, R16 ;  /* 0x0000001eff007819 */ /* 0x000fe40000011610 */
[----:B------:R-:W0:Y:S01]  /*0860*/  I2F.F64.S64 R6, R10 ;  /* 0x0000000a00067312 */ /* 0x000e220000301c00 */
[C---:B------:R-:W-:Y:S02]  /*0870*/  LOP3.LUT R16, R17.reuse, R3, RZ, 0x3c, !PT ;  /* 0x0000000311107212 */ /* 0x040fe400078e3cff */
[----:B------:R-:W-:Y:S02]  /*0880*/  LEA.HI R0, R17, R0, RZ, 0x1 ;  /* 0x0000000011007211 */ /* 0x000fe400078f08ff */
[----:B------:R-:W-:-:S03]  /*0890*/  ISETP.GE.AND P1, PT, R16, RZ, PT ;  /* 0x000000ff1000720c */ /* 0x000fc60003f26270 */
[----:B------:R-:W-:-:S04]  /*08a0*/  IMAD.MOV R16, RZ, RZ, -R0 ;  /* 0x000000ffff107224 */ /* 0x000fc800078e0a00 */
[----:B------:R-:W-:Y:S01]  /*08b0*/  @!P0 IMAD.MOV.U32 R0, RZ, RZ, R16 ;  /* 0x000000ffff008224 */ /* 0x000fe200078e0010 */
[----:B0-----:R-:W-:-:S10]  /*08c0*/  DMUL R6, R6, UR4 ;  /* 0x0000000406067c28 */ /* 0x001fd40008000000 */
[----:B------:R-:W0:Y:S02]  /*08d0*/  F2F.F32.F64 R6, R6 ;  /* 0x0000000600067310 */ /* 0x000e240000301000 */
[----:B0-----:R-:W-:-:S07]  /*08e0*/  FSEL R10, -R6, R6, !P1 ;  /* 0x00000006060a7208 */ /* 0x001fce0004800100 */
.L_x_1:
[----:B------:R-:W-:Y:S05]  /*08f0*/  BSYNC.RECONVERGENT B0 ;  /* 0x0000000000007941 */ /* 0x000fea0003800200 */
.L_x_0:
[----:B------:R-:W-:Y:S02]  /*0900*/  IMAD.MOV.U32 R7, RZ, RZ, 0x37cbac00 ;  /* 0x37cbac00ff077424 */ /* 0x000fe400078e00ff */
[----:B------:R-:W-:Y:S01]  /*0910*/  FMUL R6, R10, R10 ;  /* 0x0000000a0a067220 */ /* 0x000fe20000400000 */
[C---:B------:R-:W-:Y:S01]  /*0920*/  LOP3.LUT R16, R0.reuse, 0x1, RZ, 0xc0, !PT ;  /* 0x0000000100107812 */ /* 0x040fe200078ec0ff */
[----:B------:R-:W-:Y:S01]  /*0930*/  IMAD.MOV.U32 R17, RZ, RZ, 0x3c0885e4 ;  /* 0x3c0885e4ff117424 */ /* 0x000fe200078e00ff */
[----:B------:R-:W-:Y:S01]  /*0940*/  IADD3 R0, PT, PT, R0, 0x1, RZ ;  /* 0x0000000100007810 */ /* 0x000fe20007ffe0ff */
[----:B------:R-:W-:Y:S01]  /*0950*/  FFMA R11, R6, R7, -0.0013887860113754868507 ;  /* 0xbab607ed060b7423 */ /* 0x000fe20000000007 */
[----:B------:R-:W-:Y:S01]  /*0960*/  ISETP.NE.U32.AND P0, PT, R16, 0x1, PT ;  /* 0x000000011000780c */ /* 0x000fe20003f05070 */
[----:B------:R-:W-:Y:S01]  /*0970*/  IMAD.MOV.U32 R16, RZ, RZ, 0x3e2aaaa8 ;  /* 0x3e2aaaa8ff107424 */ /* 0x000fe200078e00ff */
[----:B------:R-:W-:Y:S01]  /*0980*/  LOP3.LUT P1, RZ, R0, 0x2, RZ, 0xc0, !PT ;  /* 0x0000000200ff7812 */ /* 0x000fe2000782c0ff */
[----:B------:R-:W-:Y:S01]  /*0990*/  BSSY.RECONVERGENT B0, `(.L_x_5) ;  /* 0x000006b000007945 */ /* 0x000fe20003800200 */
[----:B------:R-:W-:-:S02]  /*09a0*/  FSEL R11, R11, -0.00019574658654164522886, P0 ;  /* 0xb94d41530b0b7808 */ /* 0x000fc40000000000 */
[----:B------:R-:W-:Y:S02]  /*09b0*/  FSEL R17, R17, 0.041666727513074874878, !P0 ;  /* 0x3d2aaabb11117808 */ /* 0x000fe40004000000 */
[----:B------:R-:W-:Y:S02]  /*09c0*/  FSEL R0, R10, 1, !P0 ;  /* 0x3f8000000a007808 */ /* 0x000fe40004000000 */
[----:B------:R-:W-:Y:S01]  /*09d0*/  FSEL R10, -R16, -0.4999999701976776123, !P0 ;  /* 0xbeffffff100a7808 */ /* 0x000fe20004000100 */
[C---:B------:R-:W-:Y:S01]  /*09e0*/  FFMA R17, R6.reuse, R11, R17 ;  /* 0x0000000b06117223 */ /* 0x040fe20000000011 */
[----:B------:R-:W-:Y:S01]  /*09f0*/  FSETP.GE.AND P0, PT, |R3|, 105615, PT ;  /* 0x47ce47800300780b */ /* 0x000fe20003f06200 */
[C---:B------:R-:W-:Y:S02]  /*0a00*/  FFMA R11, R6.reuse, R0, RZ ;  /* 0x00000000060b7223 */ /* 0x040fe400000000ff */
[----:B------:R-:W-:-:S04]  /*0a10*/  FFMA R6, R6, R17, R10 ;  /* 0x0000001106067223 */ /* 0x000fc8000000000a */
[----:B------:R-:W-:-:S04]  /*0a20*/  FFMA R6, R11, R6, R0 ;  /* 0x000000060b067223 */ /* 0x000fc80000000000 */
[----:B------:R-:W-:Y:S02]  /*0a30*/  @P1 FADD R6, RZ, -R6 ;  /* 0x80000006ff061221 */ /* 0x000fe40000000000 */
[----:B------:R-:W-:Y:S05]  /*0a40*/  @!P0 BRA `(.L_x_6) ;  /* 0x00000004007c8947 */ /* 0x000fea0003800000 */
[----:B------:R-:W-:-:S13]  /*0a50*/  FSETP.NEU.AND P0, PT, |R3|, +INF , PT ;  /* 0x7f8000000300780b */ /* 0x000fda0003f0d200 */
[----:B------:R-:W-:Y:S01]  /*0a60*/  @!P0 FMUL R5, RZ, R3 ;  /* 0x00000003ff058220 */ /* 0x000fe20000400000 */
[----:B------:R-:W-:Y:S01]  /*0a70*/  @!P0 IMAD.MOV.U32 R4, RZ, RZ, RZ ;  /* 0x000000ffff048224 */ /* 0x000fe200078e00ff */
[----:B------:R-:W-:Y:S06]  /*0a80*/  @!P0 BRA `(.L_x_6) ;  /* 0x00000004006c8947 */ /* 0x000fec0003800000 */
[----:B------:R-:W-:Y:S01]  /*0a90*/  IMAD.SHL.U32 R4, R3, 0x100, RZ ;  /* 0x0000010003047824 */ /* 0x000fe200078e00ff */
[----:B------:R-:W-:Y:S01]  /*0aa0*/  MOV R16, RZ ;  /* 0x000000ff00107202 */ /* 0x000fe20000000f00 */
[----:B------:R-:W-:Y:S01]  /*0ab0*/  IMAD.MOV.U32 R0, RZ, RZ, RZ ;  /* 0x000000ffff007224 */ /* 0x000fe200078e00ff */
[----:B------:R-:W0:Y:S02]  /*0ac0*/  LDCU.64 UR8, c[0x4][URZ] ;  /* 0x01000000ff0877ac */ /* 0x000e240008000a00 */
[----:B------:R-:W-:Y:S01]  /*0ad0*/  LOP3.LUT R17, R4, 0x80000000, RZ, 0xfc, !PT ;  /* 0x8000000004117812 */ /* 0x000fe200078efcff */
[----:B------:R-:W-:Y:S01]  /*0ae0*/  UMOV UR5, URZ ;  /* 0x000000ff00057c82 */ /* 0x000fe20008000000 */
[----:B------:R-:W-:-:S05]  /*0af0*/  UMOV UR4, URZ ;  /* 0x000000ff00047c82 */ /* 0x000fca0008000000 */
.L_x_7:
        /* <DEDUP_REMOVED lines=12> */
[C---:B------:R-:W-:Y:S01]  /*0bc0*/  ISETP.EQ.AND P5, PT, R16.reuse, 0x14, PT ;  /* 0x000000141000780c */ /* 0x040fe20003fa2270 */
[----:B------:R-:W-:Y:S02]  /*0bd0*/  VIADD R16, R16, 0x4 ;  /* 0x0000000410107836 */ /* 0x000fe40000000000 */
        /* <DEDUP_REMOVED lines=13> */
[----:B------:R-:W-:Y:S02]  /*0cb0*/  LOP3.LUT P6, RZ, R10, 0x1f, RZ, 0xc0, !PT ;  /* 0x0000001f0aff7812 */ /* 0x000fe400078cc0ff */
[----:B------:R-:W-:-:S04]  /*0cc0*/  IADD3 R4, PT, PT, R4, -0x80, RZ ;  /* 0xffffff8004047810 */ /* 0x000fc80007ffe0ff */
[----:B------:R-:W-:-:S05]  /*0cd0*/  SHF.R.U32.HI R4, RZ, 0x5, R4 ;  /* 0x00000005ff047819 */ /* 0x000fca0000011604 */
[----:B------:R-:W-:-:S05]  /*0ce0*/  IMAD.U32 R11, R4, -0x4, RZ ;  /* 0xfffffffc040b7824 */ /* 0x000fca00078e00ff */
[C---:B------:R-:W-:Y:S02]  /*0cf0*/  ISETP.EQ.AND P3, PT, R11.reuse, -0x18, PT ;  /* 0xffffffe80b00780c */ /* 0x040fe40003f62270 */
[C---:B------:R-:W-:Y:S02]  /*0d00*/  ISETP.EQ.AND P4, PT, R11.reuse, -0x14, PT ;  /* 0xffffffec0b00780c */ /* 0x040fe40003f82270 */
[C---:B------:R-:W-:Y:S02]  /*0d10*/  ISETP.EQ.AND P2, PT, R11.reuse, -0x10, PT ;  /* 0xfffffff00b00780c */ /* 0x040fe40003f42270 */
[C---:B------:R-:W-:Y:S02]  /*0d20*/  ISETP.EQ.AND P1, PT, R11.reuse, -0xc, PT ;  /* 0xfffffff40b00780c */ /* 0x040fe40003f22270 */
[C---:B------:R-:W-:Y:S02]  /*0d30*/  ISETP.EQ.AND P0, PT, R11.reuse, -0x8, PT ;  /* 0xfffffff80b00780c */ /* 0x040fe40003f02270 */
[----:B------:R-:W-:-:S03]  /*0d40*/  ISETP.EQ.AND P5, PT, R11, 0x4, PT ;  /* 0x000000040b00780c */ /* 0x000fc60003fa2270 */
[--C-:B------:R-:W-:Y:S01]  /*0d50*/  @P3 IMAD.MOV.U32 R4, RZ, RZ, R8.reuse ;  /* 0x000000ffff043224 */ /* 0x100fe200078e0008 */
[C---:B------:R-:W-:Y:S01]  /*0d60*/  ISETP.EQ.AND P3, PT, R11.reuse, -0x4, PT ;  /* 0xfffffffc0b00780c */ /* 0x040fe20003f62270 */
[----:B------:R-:W-:Y:S02]  /*0d70*/  @P4 IMAD.MOV.U32 R5, RZ, RZ, R8 ;  /* 0x000000ffff054224 */ /* 0x000fe400078e0008 */
[----:B------:R-:W-:Y:S01]  /*0d80*/  @P4 IMAD.MOV.U32 R4, RZ, RZ, R9 ;  /* 0x000000ffff044224 */ /* 0x000fe200078e0009 */
[----:B------:R-:W-:Y:S01]  /*0d90*/  ISETP.EQ.AND P4, PT, R11, RZ, PT ;  /* 0x000000ff0b00720c */ /* 0x000fe20003f82270 */
[--C-:B------:R-:W-:Y:S01]  /*0da0*/  @P2 IMAD.MOV.U32 R4, RZ, RZ, R12.reuse ;  /* 0x000000ffff042224 */ /* 0x100fe200078e000c */
[----:B------:R-:W-:Y:S01]  /*0db0*/  @P2 MOV R5, R9 ;  /* 0x0000000900052202 */ /* 0x000fe20000000f00 */
[----:B------:R-:W-:Y:S01]  /*0dc0*/  @P1 IMAD.MOV.U32 R4, RZ, RZ, R13 ;  /* 0x000000ffff041224 */ /* 0x000fe200078e000d */
[----:B------:R-:W-:Y:S01]  /*0dd0*/  @P0 MOV R4, R14 ;  /* 0x0000000e00040202 */ /* 0x000fe20000000f00 */
[----:B------:R-:W-:-:S02]  /*0de0*/  @P1 IMAD.MOV.U32 R5, RZ, RZ, R12 ;  /* 0x000000ffff051224 */ /* 0x000fc400078e000c */
[----:B------:R-:W-:Y:S02]  /*0df0*/  @P0 IMAD.MOV.U32 R5, RZ, RZ, R13 ;  /* 0x000000ffff050224 */ /* 0x000fe400078e000d */
[--C-:B------:R-:W-:Y:S02]  /*0e00*/  @P3 IMAD.MOV.U32 R4, RZ, RZ, R15.reuse ;  /* 0x000000ffff043224 */ /* 0x100fe400078e000f */
[----:B------:R-:W-:Y:S02]  /*0e10*/  @P3 IMAD.MOV.U32 R5, RZ, RZ, R14 ;  /* 0x000000ffff053224 */ /* 0x000fe400078e000e */
[----:B------:R-:W-:Y:S02]  /*0e20*/  @P4 IMAD.MOV.U32 R4, RZ, RZ, R0 ;  /* 0x000000ffff044224 */ /* 0x000fe400078e0000 */
[----:B------:R-:W-:Y:S01]  /*0e30*/  @P4 IMAD.MOV.U32 R5, RZ, RZ, R15 ;  /* 0x000000ffff054224 */ /* 0x000fe200078e000f */
[----:B------:R-:W-:Y:S01]  /*0e40*/  @P5 MOV R5, R0 ;  /* 0x0000000000055202 */ /* 0x000fe20000000f00 */
[----:B------:R-:W-:Y:S01]  /*0e50*/  IMAD.MOV.U32 R16, RZ, RZ, R4 ;  /* 0x000000ffff107224 */ /* 0x000fe200078e0004 */
[----:B------:R-:W-:Y:S06]  /*0e60*/  @!P6 BRA `(.L_x_9) ;  /* 0x000000000028e947 */ /* 0x000fec0003800000 */
[----:B------:R-:W-:Y:S01]  /*0e70*/  @P1 IMAD.MOV.U32 R8, RZ, RZ, R9 ;  /* 0x000000ffff081224 */ /* 0x000fe200078e0009 */
[----:B------:R-:W-:Y:S01]  /*0e80*/  LOP3.LUT R10, R10, 0x1f, RZ, 0xc0, !PT ;  /* 0x0000001f0a0a7812 */ /* 0x000fe200078ec0ff */
[----:B------:R-:W-:Y:S01]  /*0e90*/  @P0 IMAD.MOV.U32 R8, RZ, RZ, R12 ;  /* 0x000000ffff080224 */ /* 0x000fe200078e000c */
[----:B------:R-:W-:Y:S01]  /*0ea0*/  ISETP.EQ.AND P0, PT, R11, 0x8, PT ;  /* 0x000000080b00780c */ /* 0x000fe20003f02270 */
[----:B------:R-:W-:Y:S01]  /*0eb0*/  @P3 IMAD.MOV.U32 R8, RZ, RZ, R13 ;  /* 0x000000ffff083224 */ /* 0x000fe200078e000d */
[----:B------:R-:W-:Y:S01]  /*0ec0*/  @P4 MOV R8, R14 ;  /* 0x0000000e00084202 */ /* 0x000fe20000000f00 */
[----:B------:R-:W-:Y:S01]  /*0ed0*/  @P5 IMAD.MOV.U32 R8, RZ, RZ, R15 ;  /* 0x000000ffff085224 */ /* 0x000fe200078e000f */
[----:B------:R-:W-:-:S09]  /*0ee0*/  SHF.L.W.U32.HI R16, R5, R10, R16 ;  /* 0x0000000a05107219 */ /* 0x000fd20000010e10 */
[----:B------:R-:W-:-:S05]  /*0ef0*/  @P0 IMAD.MOV.U32 R8, RZ, RZ, R0 ;  /* 0x000000ffff080224 */ /* 0x000fca00078e0000 */
[----:B------:R-:W-:-:S07]  /*0f00*/  SHF.L.W.U32.HI R5, R8, R10, R5 ;  /* 0x0000000a08057219 */ /* 0x000fce0000010e05 */
.L_x_9:
[----:B------:R-:W-:Y:S05]  /*0f10*/  BSYNC.RECONVERGENT B1 ;  /* 0x0000000000017941 */ /* 0x000fea0003800200 */
.L_x_8:
[C---:B------:R-:W-:Y:S01]  /*0f20*/  SHF.L.W.U32.HI R0, R5.reuse, 0x2, R16 ;  /* 0x0000000205007819 */ /* 0x040fe20000010e10 */
[----:B------:R-:W-:Y:S01]  /*0f30*/  IMAD.SHL.U32 R5, R5, 0x4, RZ ;  /* 0x0000000405057824 */ /* 0x000fe200078e00ff */
[----:B------:R-:W-:Y:S01]  /*0f40*/  UMOV UR4, 0x54442d19 ;  /* 0x54442d1900047882 */ /* 0x000fe20000000000 */
[----:B------:R-:W-:Y:S01]  /*0f50*/  UMOV UR5, 0x3bf921fb ;  /* 0x3bf921fb00057882 */ /* 0x000fe20000000000 */
[----:B------:R-:W-:Y:S02]  /*0f60*/  SHF.R.S32.HI R4, RZ, 0x1f, R0 ;  /* 0x0000001fff047819 */ /* 0x000fe40000011400 */
[----:B------:R-:W-:Y:S02]  /*0f70*/  ISETP.GE.AND P1, PT, R3, RZ, PT ;  /* 0x000000ff0300720c */ /* 0x000fe40003f26270 */
[C---:B------:R-:W-:Y:S02]  /*0f80*/  LOP3.LUT R10, R4.reuse, R5, RZ, 0x3c, !PT ;  /* 0x00000005040a7212 */ /* 0x040fe400078e3cff */
[----:B------:R-:W-:-:S02]  /*0f90*/  LOP3.LUT R11, R4, R0, RZ, 0x3c, !PT ;  /* 0x00000000040b7212 */ /* 0x000fc400078e3cff */
[----:B------:R-:W-:Y:S02]  /*0fa0*/  LOP3.LUT R3, R0, R3, RZ, 0x3c, !PT ;  /* 0x0000000300037212 */ /* 0x000fe400078e3cff */
[----:B------:R-:W0:Y:S02]  /*0fb0*/  I2F.F64.S64 R4, R10 ;  /* 0x0000000a00047312 */ /* 0x000e240000301c00 */
[----:B------:R-:W-:Y:S01]  /*0fc0*/  ISETP.GE.AND P0, PT, R3, RZ, PT ;  /* 0x000000ff0300720c */ /* 0x000fe20003f06270 */
[----:B0-----:R-:W-:Y:S01]  /*0fd0*/  DMUL R8, R4, UR4 ;  /* 0x0000000404087c28 */ /* 0x001fe20008000000 */
[----:B------:R-:W-:-:S04]  /*0fe0*/  SHF.R.U32.HI R4, RZ, 0x1e, R16 ;  /* 0x0000001eff047819 */ /* 0x000fc80000011610 */
[----:B------:R-:W-:-:S05]  /*0ff0*/  LEA.HI R4, R0, R4, RZ, 0x1 ;  /* 0x0000000400047211 */ /* 0x000fca00078f08ff */
[----:B------:R-:W0:Y:S01]  /*1000*/  F2F.F32.F64 R8, R8 ;  /* 0x0000000800087310 */ /* 0x000e220000301000 */
[----:B------:R-:W-:-:S05]  /*1010*/  IMAD.MOV R0, RZ, RZ, -R4 ;  /* 0x000000ffff007224 */ /* 0x000fca00078e0a04 */
[----:B------:R-:W-:Y:S02]  /*1020*/  @!P1 MOV R4, R0 ;  /* 0x0000000000049202 */ /* 0x000fe40000000f00 */
[----:B0-----:R-:W-:-:S07]  /*1030*/  FSEL R5, -R8, R8, !P0 ;  /* 0x0000000808057208 */ /* 0x001fce0004000100 */
.L_x_6:
[----:B------:R-:W-:Y:S05]  /*1040*/  BSYNC.RECONVERGENT B0 ;  /* 0x0000000000007941 */ /* 0x000fea0003800200 */
.L_x_5:
[----:B------:R-:W0:Y:S08]  /*1050*/  LDC R13, c[0x0][0x388] ;  /* 0x0000e200ff0d7b82 */ /* 0x000e300000000800 */
[----:B------:R-:W1:Y:S01]  /*1060*/  LDC.64 R8, c[0x0][0x390] ;  /* 0x0000e400ff087b82 */ /* 0x000e620000000a00 */
[----:B0-----:R-:W-:-:S04]  /*1070*/  IMAD R11, R2, R13, RZ ;  /* 0x0000000d020b7224 */ /* 0x001fc800078e02ff */
[----:B-1----:R-:W-:-:S04]  /*1080*/  IMAD.WIDE R2, R11, 0x4, R8 ;  /* 0x000000040b027825 */ /* 0x002fc800078e0208 */
[----:B------:R-:W-:Y:S01]  /*1090*/  FMUL R10, R5, R5 ;  /* 0x00000005050a7220 */ /* 0x000fe20000400000 */
[----:B------:R-:W-:Y:S01]  /*10a0*/  LOP3.LUT R0, R4, 0x1, RZ, 0xc0, !PT ;  /* 0x0000000104007812 */ /* 0x000fe200078ec0ff */
[----:B------:R-:W0:Y:S01]  /*10b0*/  LDC.64 R8, c[0x0][0x3a0] ;  /* 0x0000e800ff087b82 */ /* 0x000e220000000a00 */
[----:B------:R-:W2:Y:S04]  /*10c0*/  LDG.E R19, desc[UR6][R2.64+0x4] ;  /* 0x0000040602137981 */ /* 0x000ea8000c1e1900 */
[----:B------:R-:W3:Y:S01]  /*10d0*/  LDG.E R17, desc[UR6][R2.64] ;  /* 0x0000000602117981 */ /* 0x000ee2000c1e1900 */
[----:B------:R-:W-:Y:S01]  /*10e0*/  FFMA R7, R10, R7, -0.0013887860113754868507 ;  /* 0xbab607ed0a077423 */ /* 0x000fe20000000007 */
[----:B------:R-:W-:Y:S01]  /*10f0*/  IMAD.MOV.U32 R15, RZ, RZ, 0x3d2aaabb ;  /* 0x3d2aaabbff0f7424 */ /* 0x000fe200078e00ff */
[----:B------:R-:W-:Y:S01]  /*1100*/  ISETP.NE.U32.AND P0, PT, R0, 0x1, PT ;  /* 0x000000010000780c */ /* 0x000fe20003f05070 */
[----:B------:R-:W-:Y:S01]  /*1110*/  IMAD.MOV.U32 R0, RZ, RZ, 0x3effffff ;  /* 0x3effffffff007424 */ /* 0x000fe200078e00ff */
[----:B------:R-:W-:-:S02]  /*1120*/  LOP3.LUT P1, RZ, R4, 0x2, RZ, 0xc0, !PT ;  /* 0x0000000204ff7812 */ /* 0x000fc4000782c0ff */
[----:B------:R-:W-:Y:S02]  /*1130*/  FSEL R7, R7, -0.00019574658654164522886, !P0 ;  /* 0xb94d415307077808 */ /* 0x000fe40004000000 */
[----:B------:R-:W-:Y:S02]  /*1140*/  FSEL R15, R15, 0.0083327032625675201416, !P0 ;  /* 0x3c0885e40f0f7808 */ /* 0x000fe40004000000 */
[----:B------:R-:W-:Y:S02]  /*1150*/  FSEL R4, -R0, -0.16666662693023681641, !P0 ;  /* 0xbe2aaaa800047808 */ /* 0x000fe40004000100 */
[----:B------:R-:W-:Y:S01]  /*1160*/  FSEL R0, R5, 1, P0 ;  /* 0x3f80000005007808 */ /* 0x000fe20000000000 */
[----:B------:R-:W-:Y:S01]  /*1170*/  FFMA R7, R10, R7, R15 ;  /* 0x000000070a077223 */ /* 0x000fe2000000000f */
[----:B------:R-:W-:-:S03]  /*1180*/  ISETP.GE.AND P0, PT, R13, 0x3, PT ;  /* 0x000000030d00780c */ /* 0x000fc60003f06270 */
[C---:B------:R-:W-:Y:S01]  /*1190*/  FFMA R4, R10.reuse, R7, R4 ;  /* 0x000000070a047223 */ /* 0x040fe20000000004 */
[----:B------:R-:W-:-:S04]  /*11a0*/  FFMA R5, R10, R0, RZ ;  /* 0x000000000a057223 */ /* 0x000fc800000000ff */
[----:B------:R-:W-:Y:S01]  /*11b0*/  FFMA R0, R5, R4, R0 ;  /* 0x0000000405007223 */ /* 0x000fe20000000000 */
[----:B0-----:R-:W-:-:S04]  /*11c0*/  IMAD.WIDE R4, R11, 0x4, R8 ;  /* 0x000000040b047825 */ /* 0x001fc800078e0208 */
[----:B------:R-:W-:-:S04]  /*11d0*/  @P1 FADD R0, RZ, -R0 ;  /* 0x80000000ff001221 */ /* 0x000fc80000000000 */
[----:B--2---:R-:W-:-:S04]  /*11e0*/  FMUL R0, R0, R19 ;  /* 0x0000001300007220 */ /* 0x004fc80000400000 */
[C-C-:B---3--:R-:W-:Y:S01]  /*11f0*/  FFMA R17, R6.reuse, R17, -R0.reuse ;  /* 0x0000001106117223 */ /* 0x148fe20000000800 */
[----:B------:R-:W-:-:S04]  /*1200*/  FFMA R19, R6, R19, R0 ;  /* 0x0000001306137223 */ /* 0x000fc80000000000 */
[----:B------:R0:W-:Y:S04]  /*1210*/  STG.E desc[UR6][R4.64], R17 ;  /* 0x0000001104007986 */ /* 0x0001e8000c101906 */
[----:B------:R0:W-:Y:S01]  /*1220*/  STG.E desc[UR6][R4.64+0x4], R19 ;  /* 0x0000041304007986 */ /* 0x0001e2000c101906 */
[----:B------:R-:W-:Y:S05]  /*1230*/  @!P0 EXIT ;  /* 0x000000000000894d */ /* 0x000fea0003800000 */
[C---:B------:R-:W-:Y:S02]  /*1240*/  VIADD R0, R13.reuse, 0xfffffffd ;  /* 0xfffffffd0d007836 */ /* 0x040fe40000000000 */
[----:B------:R-:W-:Y:S02]  /*1250*/  HFMA2 R7, -RZ, RZ, 0, 1.1920928955078125e-07 ;  /* 0x00000002ff077431 */ /* 0x000fe400000001ff */
[----:B------:R-:W-:Y:S01]  /*1260*/  VIADD R13, R13, 0xfffffffe ;  /* 0xfffffffe0d0d7836 */ /* 0x000fe20000000000 */
[----:B------:R-:W-:-:S04]  /*1270*/  ISETP.GE.U32.AND P0, PT, R0, 0xf, PT ;  /* 0x0000000f0000780c */ /* 0x000fc80003f06070 */
[----:B------:R-:W-:-:S09]  /*1280*/  LOP3.LUT R12, R13, 0xf, RZ, 0xc0, !PT ;  /* 0x0000000f0d0c7812 */ /* 0x000fd200078ec0ff */
[----:B------:R-:W-:Y:S05]  /*1290*/  @!P0 BRA `(.L_x_10) ;  /* 0x0000000000e48947 */ /* 0x000fea0003800000 */
[----:B------:R-:W1:Y:S01]  /*12a0*/  LDCU.64 UR4, c[0x0][0x390] ;  /* 0x00007200ff0477ac */ /* 0x000e620008000a00 */
[----:B------:R-:W-:Y:S01]  /*12b0*/  IMAD.MOV.U32 R6, RZ, RZ, 0x24 ;  /* 0x00000024ff067424 */ /* 0x000fe200078e00ff */
[----:B------:R-:W-:Y:S01]  /*12c0*/  LOP3.LUT R10, R13, 0xfffffff0, RZ, 0xc0, !PT ;  /* 0xfffffff00d0a7812 */ /* 0x000fe200078ec0ff */
[----:B------:R-:W-:Y:S01]  /*12d0*/  IMAD.MOV.U32 R7, RZ, RZ, 0x0 ;  /* 0x00000000ff077424 */ /* 0x000fe200078e00ff */
[----:B------:R-:W2:Y:S01]  /*12e0*/  LDCU.64 UR8, c[0x0][0x3a0] ;  /* 0x00007400ff0877ac */ /* 0x000ea20008000a00 */
[----:B------:R-:W-:Y:S02]  /*12f0*/  IMAD.MOV.U32 R0, RZ, RZ, RZ ;  /* 0x000000ffff007224 */ /* 0x000fe400078e00ff */
[----:B------:R-:W-:-:S04]  /*1300*/  IMAD.WIDE R6, R11, 0x4, R6 ;  /* 0x000000040b067825 */ /* 0x000fc800078e0206 */
[----:B------:R-:W-:Y:S01]  /*1310*/  IMAD.MOV R10, RZ, RZ, -R10 ;  /* 0x000000ffff0a7224 */ /* 0x000fe200078e0a0a */
[C---:B-1----:R-:W-:Y:S02]  /*1320*/  IADD3 R16, P0, PT, R6.reuse, UR4, RZ ;  /* 0x0000000406107c10 */ /* 0x042fe4000ff1e0ff */
[----:B--2---:R-:W-:Y:S02]  /*1330*/  IADD3 R14, P1, PT, R6, UR8, RZ ;  /* 0x00000008060e7c10 */ /* 0x004fe4000ff3e0ff */
[C---:B------:R-:W-:Y:S02]  /*1340*/  IADD3.X R11, PT, PT, R7.reuse, UR5, RZ, P0, !PT ;  /* 0x00000005070b7c10 */ /* 0x040fe400087fe4ff */
[----:B------:R-:W-:-:S09]  /*1350*/  IADD3.X R21, PT, PT, R7, UR9, RZ, P1, !PT ;  /* 0x0000000907157c10 */ /* 0x000fd20008ffe4ff */
.L_x_11:
[----:B------:R-:W-:Y:S01]  /*1360*/  MOV R6, R16 ;  /* 0x0000001000067202 */ /* 0x000fe20000000f00 */
[----:B------:R-:W-:-:S05]  /*1370*/  IMAD.MOV.U32 R7, RZ, RZ, R11 ;  /* 0x000000ffff077224 */ /* 0x000fca00078e000b */
[----:B--2---:R-:W2:Y:S01]  /*1380*/  LDG.E R11, desc[UR6][R6.64+-0x1c] ;  /* 0xffffe406060b7981 */ /* 0x004ea2000c1e1900 */
[----:B------:R-:W-:Y:S02]  /*1390*/  IMAD.MOV.U32 R8, RZ, RZ, R14 ;  /* 0x000000ffff087224 */ /* 0x000fe400078e000e */
[----:B------:R-:W-:-:S05]  /*13a0*/  IMAD.MOV.U32 R9, RZ, RZ, R21 ;  /* 0x000000ffff097224 */ /* 0x000fca00078e0015 */
[----:B--2---:R1:W-:Y:S04]  /*13b0*/  STG.E desc[UR6][R8.64+-0x1c], R11 ;  /* 0xffffe40b08007986 */ /* 0x0043e8000c101906 */
[----:B------:R-:W2:Y:S04]  /*13c0*/  LDG.E R15, desc[UR6][R6.64+-0x18] ;  /* 0xffffe806060f7981 */ /* 0x000ea8000c1e1900 */
[----:B--2---:R2:W-:Y:S04]  /*13d0*/  STG.E desc[UR6][R8.64+-0x18], R15 ;  /* 0xffffe80f08007986 */ /* 0x0045e8000c101906 */
[----:B0-----:R-:W3:Y:S04]  /*13e0*/  LDG.E R17, desc[UR6][R6.64+-0x14] ;  /* 0xffffec0606117981 */ /* 0x001ee8000c1e1900 */
[----:B---3--:R0:W-:Y:S04]  /*13f0*/  STG.E desc[UR6][R8.64+-0x14], R17 ;  /* 0xffffec1108007986 */ /* 0x0081e8000c101906 */
[----:B------:R-:W3:Y:S04]  /*1400*/  LDG.E R19, desc[UR6][R6.64+-0x10] ;  /* 0xfffff00606137981 */ /* 0x000ee8000c1e1900 */
[----:B---3--:R3:W-:Y:S04]  /*1410*/  STG.E desc[UR6][R8.64+-0x10], R19 ;  /* 0xfffff01308007986 */ /* 0x0087e8000c101906 */
[----:B------:R-:W4:Y:S04]  /*1420*/  LDG.E R21, desc[UR6][R6.64+-0xc] ;  /* 0xfffff40606157981 */ /* 0x000f28000c1e1900 */
[----:B----4-:R4:W-:Y:S04]  /*1430*/  STG.E desc[UR6][R8.64+-0xc], R21 ;  /* 0xfffff41508007986 */ /* 0x0109e8000c101906 */
[----:B------:R-:W5:Y:S04]  /*1440*/  LDG.E R23, desc[UR6][R6.64+-0x8] ;  /* 0xfffff80606177981 */ /* 0x000f68000c1e1900 */
[----:B-----5:R5:W-:Y:S04]  /*1450*/  STG.E desc[UR6][R8.64+-0x8], R23 ;  /* 0xfffff81708007986 */ /* 0x020be8000c101906 */
[----:B-1----:R-:W2:Y:S04]  /*1460*/  LDG.E R11, desc[UR6][R6.64+-0x4] ;  /* 0xfffffc06060b7981 */ /* 0x002ea8000c1e1900 */
[----:B--2---:R1:W-:Y:S04]  /*1470*/  STG.E desc[UR6][R8.64+-0x4], R11 ;  /* 0xfffffc0b08007986 */ /* 0x0043e8000c101906 */
[----:B------:R-:W2:Y:S04]  /*1480*/  LDG.E R15, desc[UR6][R6.64] ;  /* 0x00000006060f7981 */ /* 0x000ea8000c1e1900 */
[----:B--2---:R2:W-:Y:S04]  /*1490*/  STG.E desc[UR6][R8.64], R15 ;  /* 0x0000000f08007986 */ /* 0x0045e8000c101906 */
[----:B0-----:R-:W3:Y:S04]  /*14a0*/  LDG.E R17, desc[UR6][R6.64+0x4] ;  /* 0x0000040606117981 */ /* 0x001ee8000c1e1900 */
[----:B---3--:R0:W-:Y:S04]  /*14b0*/  STG.E desc[UR6][R8.64+0x4], R17 ;  /* 0x0000041108007986 */ /* 0x0081e8000c101906 */
[----:B------:R-:W3:Y:S04]  /*14c0*/  LDG.E R19, desc[UR6][R6.64+0x8] ;  /* 0x0000080606137981 */ /* 0x000ee8000c1e1900 */
[----:B---3--:R3:W-:Y:S04]  /*14d0*/  STG.E desc[UR6][R8.64+0x8], R19 ;  /* 0x0000081308007986 */ /* 0x0087e8000c101906 */
[----:B----4-:R-:W4:Y:S04]  /*14e0*/  LDG.E R21, desc[UR6][R6.64+0xc] ;  /* 0x00000c0606157981 */ /* 0x010f28000c1e1900 */
[----:B----4-:R4:W-:Y:S04]  /*14f0*/  STG.E desc[UR6][R8.64+0xc], R21 ;  /* 0x00000c1508007986 */ /* 0x0109e8000c101906 */
[----:B-----5:R-:W5:Y:S04]  /*1500*/  LDG.E R23, desc[UR6][R6.64+0x10] ;  /* 0x0000100606177981 */ /* 0x020f68000c1e1900 */
[----:B-----5:R-:W-:Y:S04]  /*1510*/  STG.E desc[UR6][R8.64+0x10], R23 ;  /* 0x0000101708007986 */ /* 0x020fe8000c101906 */
[----:B-1----:R-:W5:Y:S04]  /*1520*/  LDG.E R11, desc[UR6][R6.64+0x14] ;  /* 0x00001406060b7981 */ /* 0x002f68000c1e1900 */
[----:B-----5:R1:W-:Y:S04]  /*1530*/  STG.E desc[UR6][R8.64+0x14], R11 ;  /* 0x0000140b08007986 */ /* 0x0203e8000c101906 */
[----:B--2---:R-:W2:Y:S04]  /*1540*/  LDG.E R15, desc[UR6][R6.64+0x18] ;  /* 0x00001806060f7981 */ /* 0x004ea8000c1e1900 */
[----:B--2---:R2:W-:Y:S04]  /*1550*/  STG.E desc[UR6][R8.64+0x18], R15 ;  /* 0x0000180f08007986 */ /* 0x0045e8000c101906 */
[----:B0-----:R-:W5:Y:S04]  /*1560*/  LDG.E R17, desc[UR6][R6.64+0x1c] ;  /* 0x00001c0606117981 */ /* 0x001f68000c1e1900 */
[----:B-----5:R2:W-:Y:S04]  /*1570*/  STG.E desc[UR6][R8.64+0x1c], R17 ;  /* 0x00001c1108007986 */ /* 0x0205e8000c101906 */
[----:B---3--:R-:W3:Y:S01]  /*1580*/  LDG.E R19, desc[UR6][R6.64+0x20] ;  /* 0x0000200606137981 */ /* 0x008ee2000c1e1900 */
[----:B------:R-:W-:Y:S01]  /*1590*/  VIADD R10, R10, 0x10 ;  /* 0x000000100a0a7836 */ /* 0x000fe20000000000 */
[----:B------:R-:W-:Y:S01]  /*15a0*/  IADD3 R14, P2, PT, R8, 0x40, RZ ;  /* 0x00000040080e7810 */ /* 0x000fe20007f5e0ff */
[----:B------:R-:W-:Y:S01]  /*15b0*/  VIADD R0, R0, 0x10 ;  /* 0x0000001000007836 */ /* 0x000fe20000000000 */
[----:B------:R-:W-:-:S02]  /*15c0*/  IADD3 R16, P1, PT, R6, 0x40, RZ ;  /* 0x0000004006107810 */ /* 0x000fc40007f3e0ff */
[----:B------:R-:W-:Y:S01]  /*15d0*/  ISETP.NE.AND P0, PT, R10, RZ, PT ;  /* 0x000000ff0a00720c */ /* 0x000fe20003f05270 */
[----:B----4-:R-:W-:Y:S01]  /*15e0*/  IMAD.X R21, RZ, RZ, R9, P2 ;  /* 0x000000ffff157224 */ /* 0x010fe200010e0609 */
[----:B-1----:R-:W-:Y:S01]  /*15f0*/  IADD3.X R11, PT, PT, RZ, R7, RZ, P1, !PT ;  /* 0x00000007ff0b7210 */ /* 0x002fe20000ffe4ff */
[----:B---3--:R2:W-:Y:S10]  /*1600*/  STG.E desc[UR6][R8.64+0x20], R19 ;  /* 0x0000201308007986 */ /* 0x0085f4000c101906 */
[----:B------:R-:W-:Y:S05]  /*1610*/  @P0 BRA `(.L_x_11) ;  /* 0xfffffffc00500947 */ /* 0x000fea000383ffff */
[----:B------:R-:W-:-:S07]  /*1620*/  VIADD R7, R0, 0x2 ;  /* 0x0000000200077836 */ /* 0x000fce0000000000 */
.L_x_10:
[----:B------:R-:W-:-:S13]  /*1630*/  ISETP.NE.AND P0, PT, R12, RZ, PT ;  /* 0x000000ff0c00720c */ /* 0x000fda0003f05270 */
[----:B------:R-:W-:Y:S05]  /*1640*/  @!P0 EXIT ;  /* 0x000000000000894d */ /* 0x000fea0003800000 */
[----:B------:R-:W-:Y:S02]  /*1650*/  ISETP.GE.U32.AND P0, PT, R12, 0x8, PT ;  /* 0x000000080c00780c */ /* 0x000fe40003f06070 */
[----:B------:R-:W-:-:S04]  /*1660*/  LOP3.LUT R0, R13, 0x7, RZ, 0xc0, !PT ;  /* 0x000000070d007812 */ /* 0x000fc800078ec0ff */
[----:B------:R-:W-:-:S07]  /*1670*/  ISETP.NE.AND P1, PT, R0, RZ, PT ;  /* 0x000000ff0000720c */ /* 0x000fce0003f25270 */
[----:B------:R-:W-:Y:S06]  /*1680*/  @!P0 BRA `(.L_x_12) ;  /* 0x00000000004c8947 */ /* 0x000fec0003800000 */
[----:B------:R-:W-:-:S05]  /*1690*/  IMAD.WIDE R10, R7, 0x4, R2 ;  /* 0x00000004070a7825 */ /* 0x000fca00078e0202 */
[----:B--2---:R-:W2:Y:S01]  /*16a0*/  LDG.E R15, desc[UR6][R10.64] ;  /* 0x000000060a0f7981 */ /* 0x004ea2000c1e1900 */
[----:B------:R-:W-:-:S05]  /*16b0*/  IMAD.WIDE R8, R7, 0x4, R4 ;  /* 0x0000000407087825 */ /* 0x000fca00078e0204 */
[----:B--2---:R1:W-:Y:S04]  /*16c0*/  STG.E desc[UR6][R8.64], R15 ;  /* 0x0000000f08007986 */ /* 0x0043e8000c101906 */
[----:B0-----:R-:W2:Y:S04]  /*16d0*/  LDG.E R17, desc[UR6][R10.64+0x4] ;  /* 0x000004060a117981 */ /* 0x001ea8000c1e1900 */
[----:B--2---:R0:W-:Y:S04]  /*16e0*/  STG.E desc[UR6][R8.64+0x4], R17 ;  /* 0x0000041108007986 */ /* 0x0041e8000c101906 */
[----:B------:R-:W2:Y:S04]  /*16f0*/  LDG.E R19, desc[UR6][R10.64+0x8] ;  /* 0x000008060a137981 */ /* 0x000ea8000c1e1900 */
[----:B--2---:R3:W-:Y:S04]  /*1700*/  STG.E desc[UR6][R8.64+0x8], R19 ;  /* 0x0000081308007986 */ /* 0x0047e8000c101906 */
[----:B------:R-:W2:Y:S04]  /*1710*/  LDG.E R21, desc[UR6][R10.64+0xc] ;  /* 0x00000c060a157981 */ /* 0x000ea8000c1e1900 */
[----:B--2---:R3:W-:Y:S04]  /*1720*/  STG.E desc[UR6][R8.64+0xc], R21 ;  /* 0x00000c1508007986 */ /* 0x0047e8000c101906 */
[----:B------:R-:W2:Y:S04]  /*1730*/  LDG.E R23, desc[UR6][R10.64+0x10] ;  /* 0x000010060a177981 */ /* 0x000ea8000c1e1900 */
[----:B--2---:R3:W-:Y:S04]  /*1740*/  STG.E desc[UR6][R8.64+0x10], R23 ;  /* 0x0000101708007986 */ /* 0x0047e8000c101906 */
[----:B------:R-:W2:Y:S04]  /*1750*/  LDG.E R25, desc[UR6][R10.64+0x14] ;  /* 0x000014060a197981 */ /* 0x000ea8000c1e1900 */
[----:B--2---:R3:W-:Y:S04]  /*1760*/  STG.E desc[UR6][R8.64+0x14], R25 ;  /* 0x0000141908007986 */ /* 0x0047e8000c101906 */
[----:B-1----:R-:W2:Y:S04]  /*1770*/  LDG.E R15, desc[UR6][R10.64+0x18] ;  /* 0x000018060a0f7981 */ /* 0x002ea8000c1e1900 */
[----:B--2---:R3:W-:Y:S04]  /*1780*/  STG.E desc[UR6][R8.64+0x18], R15 ;  /* 0x0000180f08007986 */ /* 0x0047e8000c101906 */
[----:B0-----:R-:W2:Y:S01]  /*1790*/  LDG.E R17, desc[UR6][R10.64+0x1c] ;  /* 0x00001c060a117981 */ /* 0x001ea2000c1e1900 */
[----:B------:R-:W-:-:S03]  /*17a0*/  VIADD R7, R7, 0x8 ;  /* 0x0000000807077836 */ /* 0x000fc60000000000 */
[----:B--2---:R3:W-:Y:S04]  /*17b0*/  STG.E desc[UR6][R8.64+0x1c], R17 ;  /* 0x00001c1108007986 */ /* 0x0047e8000c101906 */
.L_x_12:
[----:B------:R-:W-:Y:S05]  /*17c0*/  @!P1 EXIT ;  /* 0x000000000000994d */ /* 0x000fea0003800000 */
[----:B------:R-:W-:Y:S02]  /*17d0*/  ISETP.GE.U32.AND P0, PT, R0, 0x4, PT ;  /* 0x000000040000780c */ /* 0x000fe40003f06070 */
[----:B------:R-:W-:-:S04]  /*17e0*/  LOP3.LUT R13, R13, 0x3, RZ, 0xc0, !PT ;  /* 0x000000030d0d7812 */ /* 0x000fc800078ec0ff */
[----:B------:R-:W-:-:S07]  /*17f0*/  ISETP.NE.AND P1, PT, R13, RZ, PT ;  /* 0x000000ff0d00720c */ /* 0x000fce0003f25270 */
[----:B------:R-:W-:Y:S06]  /*1800*/  @!P0 BRA `(.L_x_13) ;  /* 0x00000000002c8947 */ /* 0x000fec0003800000 */
[----:B--23--:R-:W-:-:S05]  /*1810*/  IMAD.WIDE R8, R7, 0x4, R2 ;  /* 0x0000000407087825 */ /* 0x00cfca00078e0202 */
[----:B------:R-:W2:Y:S01]  /*1820*/  LDG.E R15, desc[UR6][R8.64] ;  /* 0x00000006080f7981 */ /* 0x000ea2000c1e1900 */
[----:B------:R-:W-:-:S05]  /*1830*/  IMAD.WIDE R10, R7, 0x4, R4 ;  /* 0x00000004070a7825 */ /* 0x000fca00078e0204 */
[----:B--2---:R1:W-:Y:S04]  /*1840*/  STG.E desc[UR6][R10.64], R15 ;  /* 0x0000000f0a007986 */ /* 0x0043e8000c101906 */
[----:B0-----:R-:W2:Y:S04]  /*1850*/  LDG.E R17, desc[UR6][R8.64+0x4] ;  /* 0x0000040608117981 */ /* 0x001ea8000c1e1900 */
[----:B--2---:R1:W-:Y:S04]  /*1860*/  STG.E desc[UR6][R10.64+0x4], R17 ;  /* 0x000004110a007986 */ /* 0x0043e8000c101906 */
[----:B------:R-:W2:Y:S04]  /*1870*/  LDG.E R19, desc[UR6][R8.64+0x8] ;  /* 0x0000080608137981 */ /* 0x000ea8000c1e1900 */
[----:B--2---:R1:W-:Y:S04]  /*1880*/  STG.E desc[UR6][R10.64+0x8], R19 ;  /* 0x000008130a007986 */ /* 0x0043e8000c101906 */
[----:B------:R-:W2:Y:S01]  /*1890*/  LDG.E R21, desc[UR6][R8.64+0xc] ;  /* 0x00000c0608157981 */ /* 0x000ea2000c1e1900 */
[----:B------:R-:W-:-:S03]  /*18a0*/  IADD3 R7, PT, PT, R7, 0x4, RZ ;  /* 0x0000000407077810 */ /* 0x000fc60007ffe0ff */
[----:B--2---:R1:W-:Y:S04]  /*18b0*/  STG.E desc[UR6][R10.64+0xc], R21 ;  /* 0x00000c150a007986 */ /* 0x0043e8000c101906 */
.L_x_13:
[----:B------:R-:W-:Y:S05]  /*18c0*/  @!P1 EXIT ;  /* 0x000000000000994d */ /* 0x000fea0003800000 */
[----:B------:R-:W-:-:S07]  /*18d0*/  IMAD.MOV R13, RZ, RZ, -R13 ;  /* 0x000000ffff0d7224 */ /* 0x000fce00078e0a0d */
.L_x_14:
[----:B-1--4-:R-:W-:-:S06]  /*18e0*/  IMAD.WIDE R10, R7, 0x4, R2 ;  /* 0x00000004070a7825 */ /* 0x012fcc00078e0202 */
[----:B------:R-:W4:Y:S01]  /*18f0*/  LDG.E R11, desc[UR6][R10.64] ;  /* 0x000000060a0b7981 */ /* 0x000f22000c1e1900 */
[----:B--23--:R-:W-:-:S04]  /*1900*/  IMAD.WIDE R8, R7, 0x4, R4 ;  /* 0x0000000407087825 */ /* 0x00cfc800078e0204 */
[----:B------:R-:W-:Y:S02]  /*1910*/  VIADD R13, R13, 0x1 ;  /* 0x000000010d0d7836 */ /* 0x000fe40000000000 */
[----:B------:R-:W-:-:S03]  /*1920*/  VIADD R7, R7, 0x1 ;  /* 0x0000000107077836 */ /* 0x000fc60000000000 */
[----:B------:R-:W-:Y:S01]  /*1930*/  ISETP.NE.AND P0, PT, R13, RZ, PT ;  /* 0x000000ff0d00720c */ /* 0x000fe20003f05270 */
[----:B----4-:R4:W-:-:S12]  /*1940*/  STG.E desc[UR6][R8.64], R11 ;  /* 0x0000000b08007986 */ /* 0x0109d8000c101906 */
[----:B------:R-:W-:Y:S05]  /*1950*/  @P0 BRA `(.L_x_14) ;  /* 0xfffffffc00e00947 */ /* 0x000fea000383ffff */
[----:B------:R-:W-:Y:S05]  /*1960*/  EXIT ;  /* 0x000000000000794d */ /* 0x000fea0003800000 */
.L_x_15:
[----:B------:R-:W-:-:S00]  /*1970*/  BRA `(.L_x_15) ;  /* 0xfffffffc00fc7947 */ /* 0x000fc0000383ffff */
[----:B------:R-:W-:-:S00]  /*1980*/  NOP ;  /* 0x0000000000007918 */ /* 0x000fc00000000000 */
[----:B------:R-:W-:-:S00]  /*1990*/  NOP ;  /* 0x0000000000007918 */ /* 0x000fc00000000000 */
[----:B------:R-:W-:-:S00]  /*19a0*/  NOP ;  /* 0x0000000000007918 */ /* 0x000fc00000000000 */
[----:B------:R-:W-:-:S00]  /*19b0*/  NOP ;  /* 0x0000000000007918 */ /* 0x000fc00000000000 */
[----:B------:R-:W-:-:S00]  /*19c0*/  NOP ;  /* 0x0000000000007918 */ /* 0x000fc00000000000 */
[----:B------:R-:W-:-:S00]  /*19d0*/  NOP ;  /* 0x0000000000007918 */ /* 0x000fc00000000000 */
[----:B------:R-:W-:-:S00]  /*19e0*/  NOP ;  /* 0x0000000000007918 */ /* 0x000fc00000000000 */
[----:B------:R-:W-:-:S00]  /*19f0*/  NOP ;  /* 0x0000000000007918 */ /* 0x000fc00000000000 */
.L_x_16:


//--------------------- .nv.global.init           --------------------------
	.section	.nv.global.init,"aw",@progbits
	.align	4
.nv.global.init:
	.type		__cudart_i2opi_f,@object
	.size		__cudart_i2opi_f,(.L_0 - __cudart_i2opi_f)
__cudart_i2opi_f:
        /*0000*/ 	.byte	0x41, 0x90, 0x43, 0x3c, 0x99, 0x95, 0x62, 0xdb, 0xc0, 0xdd, 0x34, 0xf5, 0xd1, 0x57, 0x27, 0xfc
        /*0010*/ 	.byte	0x29, 0x15, 0x44, 0x4e, 0x6e, 0x83, 0xf9, 0xa2
.L_0:


//--------------------- .nv.shared.reserved.0     --------------------------
	.section	.nv.shared.reserved.0,"aw",@nobits
	.weak		__nv_reservedSMEM_offset_0_alias
	.size		__nv_reservedSMEM_offset_0_alias, 0, 64
	.other		__nv_reservedSMEM_offset_0_alias,@"STO_CUDA_RESERVED_SHARED STV_DEFAULT"
__nv_reservedSMEM_offset_0_alias:
	.zero		0
	.zero		64


//--------------------- .nv.constant0._Z20rotate_points_kerneliiiPKfS0_Pf --------------------------
	.section	.nv.constant0._Z20rotate_points_kerneliiiPKfS0_Pf,"a",@progbits
	.sectionflags	@""
	.align	4
.nv.constant0._Z20rotate_points_kerneliiiPKfS0_Pf:
	.zero		936


//--------------------- SYMBOLS --------------------------

	.type		.nv.reservedSmem.offset0,@object
	.size		.nv.reservedSmem.offset0,0x4
